	.headerflags	@"EF_CUDA_TEXMODE_UNIFIED EF_CUDA_64BIT_ADDRESS EF_CUDA_SM80 EF_CUDA_VIRTUAL_SM(EF_CUDA_SM80)"
	.elftype	@"ET_EXEC"


//--------------------- .nv.info                  --------------------------
	.section	.nv.info,"",@"SHT_CUDA_INFO"
	.align	4


	//----- nvinfo : EIATTR_REGCOUNT
	.align		4
        /*0000*/ 	.byte	0x04, 0x2f
        /*0002*/ 	.short	(.L_1 - .L_0)
	.align		4
.L_0:
        /*0004*/ 	.word	index@(matmul_kernel)
        /*0008*/ 	.word	0x000000fe


	//----- nvinfo : EIATTR_MIN_STACK_SIZE
	.align		4
.L_1:
        /*000c*/ 	.byte	0x04, 0x12
        /*000e*/ 	.short	(.L_3 - .L_2)
	.align		4
.L_2:
        /*0010*/ 	.word	index@(matmul_kernel)
        /*0014*/ 	.word	0x00000000


	//----- nvinfo : EIATTR_FRAME_SIZE
	.align		4
.L_3:
        /*0018*/ 	.byte	0x04, 0x11
        /*001a*/ 	.short	(.L_5 - .L_4)
	.align		4
.L_4:
        /*001c*/ 	.word	index@(matmul_kernel)
        /*0020*/ 	.word	0x00000000


	//----- nvinfo : EIATTR_MIN_STACK_SIZE
	.align		4
.L_5:
        /*0024*/ 	.byte	0x04, 0x12
        /*0026*/ 	.short	(.L_7 - .L_6)
	.align		4
.L_6:
        /*0028*/ 	.word	index@(matmul_kernel)
        /*002c*/ 	.word	0x00000000
.L_7:


//--------------------- .nv.info.matmul_kernel    --------------------------
	.section	.nv.info.matmul_kernel,"",@"SHT_CUDA_INFO"
	.sectionflags	@""
	.align	4


	//----- nvinfo : EIATTR_CUDA_API_VERSION
	.align		4
        /*0000*/ 	.byte	0x04, 0x37
        /*0002*/ 	.short	(.L_9 - .L_8)
.L_8:
        /*0004*/ 	.word	0x0000007c


	//----- nvinfo : EIATTR_SW2861232_WAR
	.align		4
.L_9:
        /*0008*/ 	.byte	0x01, 0x35
	.zero		2


	//----- nvinfo : EIATTR_PARAM_CBANK
	.align		4
        /*000c*/ 	.byte	0x04, 0x0a
        /*000e*/ 	.short	(.L_11 - .L_10)
	.align		4
.L_10:
        /*0010*/ 	.word	index@(.nv.constant0.matmul_kernel)
        /*0014*/ 	.short	0x0160
        /*0016*/ 	.short	0x0030


	//----- nvinfo : EIATTR_CBANK_PARAM_SIZE
	.align		4
.L_11:
        /*0018*/ 	.byte	0x03, 0x19
        /*001a*/ 	.short	0x0030


	//----- nvinfo : EIATTR_KPARAM_INFO
	.align		4
        /*001c*/ 	.byte	0x04, 0x17
        /*001e*/ 	.short	(.L_13 - .L_12)
.L_12:
        /*0020*/ 	.word	0x00000000
        /*0024*/ 	.short	0x0008
        /*0026*/ 	.short	0x002c
        /*0028*/ 	.byte	0x00, 0xf0, 0x11, 0x00


	//----- nvinfo : EIATTR_KPARAM_INFO
	.align		4
.L_13:
        /*002c*/ 	.byte	0x04, 0x17
        /*002e*/ 	.short	(.L_15 - .L_14)
.L_14:
        /*0030*/ 	.word	0x00000000
        /*0034*/ 	.short	0x0007
        /*0036*/ 	.short	0x0028
        /*0038*/ 	.byte	0x00, 0xf0, 0x11, 0x00


	//----- nvinfo : EIATTR_KPARAM_INFO
	.align		4
.L_15:
        /*003c*/ 	.byte	0x04, 0x17
        /*003e*/ 	.short	(.L_17 - .L_16)
.L_16:
        /*0040*/ 	.word	0x00000000
        /*0044*/ 	.short	0x0006
        /*0046*/ 	.short	0x0024
        /*0048*/ 	.byte	0x00, 0xf0, 0x11, 0x00


	//----- nvinfo : EIATTR_KPARAM_INFO
	.align		4
.L_17:
        /*004c*/ 	.byte	0x04, 0x17
        /*004e*/ 	.short	(.L_19 - .L_18)
.L_18:
        /*0050*/ 	.word	0x00000000
        /*0054*/ 	.short	0x0005
        /*0056*/ 	.short	0x0020
        /*0058*/ 	.byte	0x00, 0xf0, 0x11, 0x00


	//----- nvinfo : EIATTR_KPARAM_INFO
	.align		4
.L_19:
        /*005c*/ 	.byte	0x04, 0x17
        /*005e*/ 	.short	(.L_21 - .L_20)
.L_20:
        /*0060*/ 	.word	0x00000000
        /*0064*/ 	.short	0x0004
        /*0066*/ 	.short	0x001c
        /*0068*/ 	.byte	0x00, 0xf0, 0x11, 0x00


	//----- nvinfo : EIATTR_KPARAM_INFO
	.align		4
.L_21:
        /*006c*/ 	.byte	0x04, 0x17
        /*006e*/ 	.short	(.L_23 - .L_22)
.L_22:
        /*0070*/ 	.word	0x00000000
        /*0074*/ 	.short	0x0003
        /*0076*/ 	.short	0x0018
        /*0078*/ 	.byte	0x00, 0xf0, 0x11, 0x00


	//----- nvinfo : EIATTR_KPARAM_INFO
	.align		4
.L_23:
        /*007c*/ 	.byte	0x04, 0x17
        /*007e*/ 	.short	(.L_25 - .L_24)
.L_24:
        /*0080*/ 	.word	0x00000000
        /*0084*/ 	.short	0x0002
        /*0086*/ 	.short	0x0010
        /*0088*/ 	.byte	0x00, 0xf0, 0x21, 0x00


	//----- nvinfo : EIATTR_KPARAM_INFO
	.align		4
.L_25:
        /*008c*/ 	.byte	0x04, 0x17
        /*008e*/ 	.short	(.L_27 - .L_26)
.L_26:
        /*0090*/ 	.word	0x00000000
        /*0094*/ 	.short	0x0001
        /*0096*/ 	.short	0x0008
        /*0098*/ 	.byte	0x00, 0xf0, 0x21, 0x00


	//----- nvinfo : EIATTR_KPARAM_INFO
	.align		4
.L_27:
        /*009c*/ 	.byte	0x04, 0x17
        /*009e*/ 	.short	(.L_29 - .L_28)
.L_28:
        /*00a0*/ 	.word	0x00000000
        /*00a4*/ 	.short	0x0000
        /*00a6*/ 	.short	0x0000
        /*00a8*/ 	.byte	0x00, 0xf0, 0x21, 0x00


	//----- nvinfo : EIATTR_MAXREG_COUNT
	.align		4
.L_29:
        /*00ac*/ 	.byte	0x03, 0x1b
        /*00ae*/ 	.short	0x00ff


	//----- nvinfo : EIATTR_EXIT_INSTR_OFFSETS
	.align		4
        /*00b0*/ 	.byte	0x04, 0x1c
        /*00b2*/ 	.short	(.L_31 - .L_30)


	//   ....[0]....
.L_30:
        /*00b4*/ 	.word	0x00003bd0


	//   ....[1]....
        /*00b8*/ 	.word	0x00003c00


	//----- nvinfo : EIATTR_MAX_THREADS
	.align		4
.L_31:
        /*00bc*/ 	.byte	0x04, 0x05
        /*00be*/ 	.short	(.L_33 - .L_32)
.L_32:
        /*00c0*/ 	.word	0x00000080
        /*00c4*/ 	.word	0x00000001
        /*00c8*/ 	.word	0x00000001
.L_33:


//--------------------- .nv.callgraph             --------------------------
	.section	.nv.callgraph,"",@"SHT_CUDA_CALLGRAPH"
	.align	4
	.sectionentsize	8
	.align		4
        /*0000*/ 	.word	0x00000000
	.align		4
        /*0004*/ 	.word	0xffffffff
	.align		4
        /*0008*/ 	.word	0x00000000
	.align		4
        /*000c*/ 	.word	0xfffffffe
	.align		4
        /*0010*/ 	.word	0x00000000
	.align		4
        /*0014*/ 	.word	0xfffffffd
	.align		4
        /*0018*/ 	.word	0x00000000
	.align		4
        /*001c*/ 	.word	0xfffffffc


//--------------------- .nv.rel.action            --------------------------
	.section	.nv.rel.action,"",@"SHT_CUDA_RELOCINFO"
	.align	8
	.sectionentsize	8
        /*0000*/ 	.byte	0x73, 0x00, 0x00, 0x00, 0x00, 0x00, 0x00, 0x00, 0x00, 0x00, 0x00, 0x11, 0x25, 0x00, 0x05, 0x36


//--------------------- .nv.constant0.matmul_kernel --------------------------
	.section	.nv.constant0.matmul_kernel,"a",@progbits
	.sectionflags	@""
	.align	4
.nv.constant0.matmul_kernel:
	.zero		400


//--------------------- .text.matmul_kernel       --------------------------
	.section	.text.matmul_kernel,"ax",@progbits
	.sectionflags	@"SHF_BARRIERS=1"
	.sectioninfo	@"SHI_REGISTERS=254"
	.align	128
        .global         matmul_kernel
        .type           matmul_kernel,@function
        .size           matmul_kernel,(.L_x_3 - matmul_kernel)
        .other          matmul_kernel,@"STO_CUDA_ENTRY STV_DEFAULT"
matmul_kernel:
.text.matmul_kernel:
[----:B------:R-:W-:Y:S02]  /*0000*/  MOV R1, c[0x0][0x28] ;  /* 0x00000a0000017a02 */ /* 0x000fe40000000f00 */
[----:B------:R-:W-:Y:S01]  /*0010*/  IMAD.MOV.U32 R7, RZ, RZ, 0x7f ;  /* 0x0000007fff077424 */ /* 0x000fe200078e00ff */
[----:B------:R-:W1:Y:S01]  /*0020*/  S2R R4, SR_CTAID.X ;  /* 0x0000000000047919 */ /* 0x000e620000002500 */
[----:B------:R-:W-:Y:S01]  /*0030*/  IMAD.MOV.U32 R236, RZ, RZ, 0x1f ;  /* 0x0000001fffec7424 */ /* 0x000fe200078e00ff */
[----:B------:R-:W-:Y:S01]  /*0040*/  ULDC UR8, c[0x0][0x180] ;  /* 0x0000600000087ab9 */ /* 0x000fe20000000800 */
[----:B------:R-:W-:Y:S01]  /*0050*/  LOP3.LUT R38, RZ, c[0x0][0x178], RZ, 0x33, !PT ;  /* 0x00005e00ff267a12 */ /* 0x000fe200078e33ff */
[----:B------:R-:W2:Y:S01]  /*0060*/  S2R R201, SR_TID.X ;  /* 0x0000000000c97919 */ /* 0x000ea20000002100 */
[----:B------:R-:W-:Y:S01]  /*0070*/  IADD3 R3, R7, c[0x0][0x17c], RZ ;  /* 0x00005f0007037a10 */ /* 0x000fe20007ffe0ff */
[----:B------:R-:W-:Y:S01]  /*0080*/  UIADD3 UR5, UR8, -0x20, URZ ;  /* 0xffffffe008057890 */ /* 0x000fe2000fffe03f */
[----:B------:R-:W-:Y:S01]  /*0090*/  IADD3 R236, R236, c[0x0][0x180], RZ ;  /* 0x00006000ecec7a10 */ /* 0x000fe20007ffe0ff */
[----:B------:R-:W-:Y:S01]  /*00a0*/  IMAD.MOV.U32 R199, RZ, RZ, 0x2 ;  /* 0x00000002ffc77424 */ /* 0x000fe200078e00ff */
[----:B------:R-:W-:Y:S01]  /*00b0*/  SHF.R.S32.HI R0, RZ, 0x1f, R3 ;  /* 0x0000001fff007819 */ /* 0x000fe20000011403 */
[----:B------:R-:W-:Y:S01]  /*00c0*/  IMAD.MOV.U32 R227, RZ, RZ, c[0x0][0x188] ;  /* 0x00006200ffe37624 */ /* 0x000fe200078e00ff */
[----:B------:R-:W-:Y:S01]  /*00d0*/  UIADD3 UR4, UR8, -0x40, URZ ;  /* 0xffffffc008047890 */ /* 0x000fe2000fffe03f */
[----:B------:R-:W-:Y:S01]  /*00e0*/  IMAD.MOV.U32 R34, RZ, RZ, RZ ;  /* 0x000000ffff227224 */ /* 0x000fe200078e00ff */
[----:B------:R-:W-:Y:S01]  /*00f0*/  LEA.HI R0, R0, R3, RZ, 0x7 ;  /* 0x0000000300007211 */ /* 0x000fe200078f38ff */
[----:B------:R-:W-:Y:S01]  /*0100*/  ULDC.64 UR10, c[0x0][0x118] ;  /* 0x00004600000a7ab9 */ /* 0x000fe20000000a00 */
[----:B------:R-:W-:Y:S01]  /*0110*/  CS2R R64, SRZ ;  /* 0x0000000000407805 */ /* 0x000fe2000001ff00 */
[----:B------:R-:W-:Y:S01]  /*0120*/  CS2R R62, SRZ ;  /* 0x00000000003e7805 */ /* 0x000fe2000001ff00 */
[----:B------:R-:W-:Y:S01]  /*0130*/  SHF.R.S32.HI R5, RZ, 0x7, R0 ;  /* 0x00000007ff057819 */ /* 0x000fe20000011400 */
[----:B------:R-:W-:Y:S01]  /*0140*/  CS2R R60, SRZ ;  /* 0x00000000003c7805 */ /* 0x000fe2000001ff00 */
[----:B------:R-:W-:Y:S01]  /*0150*/  CS2R R58, SRZ ;  /* 0x00000000003a7805 */ /* 0x000fe2000001ff00 */
[----:B------:R-:W-:Y:S01]  /*0160*/  CS2R R56, SRZ ;  /* 0x0000000000387805 */ /* 0x000fe2000001ff00 */
[----:B------:R-:W-:Y:S01]  /*0170*/  CS2R R54, SRZ ;  /* 0x0000000000367805 */ /* 0x000fe2000001ff00 */
[----:B------:R-:W-:Y:S01]  /*0180*/  IMAD.SHL.U32 R5, R5, 0x8, RZ ;  /* 0x0000000805057824 */ /* 0x000fe200078e00ff */
[----:B------:R-:W-:Y:S01]  /*0190*/  CS2R R52, SRZ ;  /* 0x0000000000347805 */ /* 0x000fe2000001ff00 */
[----:B-1----:R-:W-:Y:S01]  /*01a0*/  IABS R2, R4 ;  /* 0x0000000400027213 */ /* 0x002fe20000000000 */
[----:B------:R-:W-:-:S02]  /*01b0*/  IMAD.MOV.U32 R66, RZ, RZ, RZ ;  /* 0x000000ffff427224 */ /* 0x000fc400078e00ff */
[-C--:B------:R-:W-:Y:S01]  /*01c0*/  IABS R6, R5.reuse ;  /* 0x0000000500067213 */ /* 0x080fe20000000000 */
[C---:B--2---:R-:W-:Y:S01]  /*01d0*/  IMAD.SHL.U32 R16, R201.reuse, 0x8, RZ ;  /* 0x00000008c9107824 */ /* 0x044fe200078e00ff */
[----:B------:R-:W-:Y:S01]  /*01e0*/  IABS R0, R5 ;  /* 0x0000000500007213 */ /* 0x000fe20000000000 */
[----:B------:R-:W-:Y:S01]  /*01f0*/  IMAD.MOV.U32 R68, RZ, RZ, RZ ;  /* 0x000000ffff447224 */ /* 0x000fe200078e00ff */
[----:B------:R-:W1:Y:S01]  /*0200*/  I2F.RP R10, R6 ;  /* 0x00000006000a7306 */ /* 0x000e620000209400 */
[----:B------:R-:W-:Y:S01]  /*0210*/  LOP3.LUT R221, R201, 0x40, RZ, 0xc0, !PT ;  /* 0x00000040c9dd7812 */ /* 0x000fe200078ec0ff */
[----:B------:R-:W-:Y:S01]  /*0220*/  IMAD.MOV.U32 R70, RZ, RZ, RZ ;  /* 0x000000ffff467224 */ /* 0x000fe200078e00ff */
[C---:B------:R-:W-:Y:S01]  /*0230*/  LOP3.LUT R212, R16.reuse, 0x78, RZ, 0xc0, !PT ;  /* 0x0000007810d47812 */ /* 0x040fe200078ec0ff */
[----:B------:R-:W-:Y:S01]  /*0240*/  IMAD.MOV R0, RZ, RZ, -R0 ;  /* 0x000000ffff007224 */ /* 0x000fe200078e0a00 */
[----:B------:R-:W-:Y:S01]  /*0250*/  SHF.R.U32.HI R19, RZ, 0x2, R221 ;  /* 0x00000002ff137819 */ /* 0x000fe200000116dd */
[----:B------:R-:W-:Y:S01]  /*0260*/  IMAD.MOV.U32 R72, RZ, RZ, RZ ;  /* 0x000000ffff487224 */ /* 0x000fe200078e00ff */
[----:B------:R-:W-:Y:S01]  /*0270*/  LOP3.LUT R213, R16, 0x18, RZ, 0xc0, !PT ;  /* 0x0000001810d57812 */ /* 0x000fe200078ec0ff */
[----:B------:R-:W-:Y:S01]  /*0280*/  IMAD.MOV.U32 R74, RZ, RZ, RZ ;  /* 0x000000ffff4a7224 */ /* 0x000fe200078e00ff */
[----:B------:R-:W-:Y:S01]  /*0290*/  SHF.R.U32.HI R216, RZ, 0x4, R201 ;  /* 0x00000004ffd87819 */ /* 0x000fe200000116c9 */
[----:B------:R-:W-:Y:S01]  /*02a0*/  IMAD.MOV.U32 R76, RZ, RZ, RZ ;  /* 0x000000ffff4c7224 */ /* 0x000fe200078e00ff */
[----:B------:R-:W-:Y:S01]  /*02b0*/  SHF.R.U32.HI R221, RZ, 0x4, R221 ;  /* 0x00000004ffdd7819 */ /* 0x000fe200000116dd */
[----:B------:R-:W-:Y:S01]  /*02c0*/  IMAD.MOV.U32 R78, RZ, RZ, RZ ;  /* 0x000000ffff4e7224 */ /* 0x000fe200078e00ff */
[----:B------:R-:W-:Y:S01]  /*02d0*/  SGXT.U32 R216, R216, 0x2 ;  /* 0x00000002d8d8781a */ /* 0x000fe20000000000 */
[----:B------:R-:W-:Y:S01]  /*02e0*/  IMAD.MOV.U32 R80, RZ, RZ, RZ ;  /* 0x000000ffff507224 */ /* 0x000fe200078e00ff */
[----:B------:R-:W-:Y:S01]  /*02f0*/  SHF.R.U32.HI R218, RZ, 0x4, R201 ;  /* 0x00000004ffda7819 */ /* 0x000fe200000116c9 */
[----:B-1----:R-:W1:Y:S01]  /*0300*/  MUFU.RCP R8, R10 ;  /* 0x0000000a00087308 */ /* 0x002e620000001000 */
[C---:B------:R-:W-:Y:S01]  /*0310*/  LOP3.LUT R214, R216.reuse, R221, RZ, 0xfc, !PT ;  /* 0x000000ddd8d67212 */ /* 0x040fe200078efcff */
[----:B------:R-:W-:Y:S01]  /*0320*/  IMAD.MOV.U32 R82, RZ, RZ, RZ ;  /* 0x000000ffff527224 */ /* 0x000fe200078e00ff */
[C-C-:B------:R-:W-:Y:S01]  /*0330*/  LOP3.LUT R219, R216.reuse, 0x8, R221.reuse, 0xfe, !PT ;  /* 0x00000008d8db7812 */ /* 0x140fe200078efedd */
[----:B------:R-:W-:Y:S01]  /*0340*/  IMAD.MOV.U32 R84, RZ, RZ, RZ ;  /* 0x000000ffff547224 */ /* 0x000fe200078e00ff */
[C-C-:B------:R-:W-:Y:S01]  /*0350*/  LOP3.LUT R217, R216.reuse, 0x10, R221.reuse, 0xfe, !PT ;  /* 0x00000010d8d97812 */ /* 0x140fe200078efedd */
[----:B------:R-:W-:Y:S01]  /*0360*/  IMAD.MOV.U32 R86, RZ, RZ, RZ ;  /* 0x000000ffff567224 */ /* 0x000fe200078e00ff */
[----:B------:R-:W-:Y:S01]  /*0370*/  LOP3.LUT R215, R216, 0x18, R221, 0xfe, !PT ;  /* 0x00000018d8d77812 */ /* 0x000fe200078efedd */
[----:B------:R-:W-:Y:S01]  /*0380*/  IMAD.SHL.U32 R206, R219, 0x80, RZ ;  /* 0x00000080dbce7824 */ /* 0x000fe200078e00ff */
[----:B------:R-:W-:Y:S01]  /*0390*/  SGXT.U32 R218, R218, 0x1 ;  /* 0x00000001dada781a */ /* 0x000fe20000000000 */
[----:B------:R-:W-:Y:S01]  /*03a0*/  IMAD.MOV.U32 R88, RZ, RZ, RZ ;  /* 0x000000ffff587224 */ /* 0x000fe200078e00ff */
[--C-:B------:R-:W-:Y:S01]  /*03b0*/  SHF.R.U32.HI R202, RZ, 0x5, R201.reuse ;  /* 0x00000005ffca7819 */ /* 0x100fe200000116c9 */
[----:B------:R-:W-:Y:S01]  /*03c0*/  IMAD.SHL.U32 R204, R215, 0x80, RZ ;  /* 0x00000080d7cc7824 */ /* 0x000fe200078e00ff */
[--C-:B------:R-:W-:Y:S01]  /*03d0*/  SHF.R.U32.HI R220, RZ, 0x2, R201.reuse ;  /* 0x00000002ffdc7819 */ /* 0x100fe200000116c9 */
[----:B------:R-:W-:Y:S01]  /*03e0*/  IMAD.MOV.U32 R90, RZ, RZ, RZ ;  /* 0x000000ffff5a7224 */ /* 0x000fe200078e00ff */
[----:B------:R-:W-:Y:S01]  /*03f0*/  SGXT.U32 R202, R202, 0x1 ;  /* 0x00000001caca781a */ /* 0x000fe20000000000 */
[----:B------:R-:W-:Y:S01]  /*0400*/  IMAD.MOV.U32 R92, RZ, RZ, RZ ;  /* 0x000000ffff5c7224 */ /* 0x000fe200078e00ff */
[----:B-1----:R-:W-:Y:S01]  /*0410*/  IADD3 R8, R8, 0xffffffe, RZ ;  /* 0x0ffffffe08087810 */ /* 0x002fe20007ffe0ff */
[----:B------:R-:W-:Y:S01]  /*0420*/  IMAD.MOV.U32 R94, RZ, RZ, RZ ;  /* 0x000000ffff5e7224 */ /* 0x000fe200078e00ff */
[----:B------:R-:W-:Y:S01]  /*0430*/  SHF.R.U32.HI R223, RZ, 0x5, R201 ;  /* 0x00000005ffdf7819 */ /* 0x000fe200000116c9 */
[----:B------:R-:W-:Y:S01]  /*0440*/  IMAD.MOV.U32 R96, RZ, RZ, RZ ;  /* 0x000000ffff607224 */ /* 0x000fe200078e00ff */
[----:B------:R-:W1:Y:S01]  /*0450*/  F2I.FTZ.U32.TRUNC.NTZ R9, R8 ;  /* 0x0000000800097305 */ /* 0x000e62000021f000 */
[----:B------:R-:W-:-:S02]  /*0460*/  IMAD.MOV.U32 R98, RZ, RZ, RZ ;  /* 0x000000ffff627224 */ /* 0x000fc400078e00ff */
[----:B------:R-:W-:Y:S02]  /*0470*/  IMAD.MOV.U32 R100, RZ, RZ, RZ ;  /* 0x000000ffff647224 */ /* 0x000fe400078e00ff */
[----:B------:R-:W-:Y:S02]  /*0480*/  IMAD.MOV.U32 R102, RZ, RZ, RZ ;  /* 0x000000ffff667224 */ /* 0x000fe400078e00ff */
[----:B------:R-:W-:Y:S02]  /*0490*/  IMAD.MOV.U32 R104, RZ, RZ, RZ ;  /* 0x000000ffff687224 */ /* 0x000fe400078e00ff */
[----:B------:R-:W-:Y:S02]  /*04a0*/  IMAD.MOV.U32 R106, RZ, RZ, RZ ;  /* 0x000000ffff6a7224 */ /* 0x000fe400078e00ff */
[----:B------:R-:W-:Y:S02]  /*04b0*/  IMAD.MOV.U32 R108, RZ, RZ, RZ ;  /* 0x000000ffff6c7224 */ /* 0x000fe400078e00ff */
[----:B------:R-:W-:-:S02]  /*04c0*/  IMAD.MOV.U32 R110, RZ, RZ, RZ ;  /* 0x000000ffff6e7224 */ /* 0x000fc400078e00ff */
[----:B------:R-:W-:Y:S02]  /*04d0*/  IMAD.MOV.U32 R112, RZ, RZ, RZ ;  /* 0x000000ffff707224 */ /* 0x000fe400078e00ff */
[--C-:B-1----:R-:W-:Y:S02]  /*04e0*/  IMAD.MOV R3, RZ, RZ, -R9.reuse ;  /* 0x000000ffff037224 */ /* 0x102fe400078e0a09 */
[----:B------:R-:W-:Y:S02]  /*04f0*/  IMAD.MOV.U32 R8, RZ, RZ, RZ ;  /* 0x000000ffff087224 */ /* 0x000fe400078e00ff */
[----:B------:R-:W-:Y:S02]  /*0500*/  IMAD R3, R3, R6, RZ ;  /* 0x0000000603037224 */ /* 0x000fe400078e02ff */
[----:B------:R-:W-:Y:S02]  /*0510*/  IMAD.MOV.U32 R114, RZ, RZ, RZ ;  /* 0x000000ffff727224 */ /* 0x000fe400078e00ff */
[----:B------:R-:W-:-:S04]  /*0520*/  IMAD.HI.U32 R3, R9, R3, R8 ;  /* 0x0000000309037227 */ /* 0x000fc800078e0008 */
[----:B------:R-:W-:Y:S02]  /*0530*/  IMAD.MOV.U32 R116, RZ, RZ, RZ ;  /* 0x000000ffff747224 */ /* 0x000fe400078e00ff */
[----:B------:R-:W-:-:S04]  /*0540*/  IMAD.HI.U32 R3, R3, R2, RZ ;  /* 0x0000000203037227 */ /* 0x000fc800078e00ff */
[----:B------:R-:W-:Y:S01]  /*0550*/  IMAD R9, R3, R0, R2 ;  /* 0x0000000003097224 */ /* 0x000fe200078e0202 */
[----:B------:R-:W-:Y:S01]  /*0560*/  LOP3.LUT R0, R4, R5, RZ, 0x3c, !PT ;  /* 0x0000000504007212 */ /* 0x000fe200078e3cff */
[----:B------:R-:W-:Y:S02]  /*0570*/  IMAD.MOV.U32 R118, RZ, RZ, RZ ;  /* 0x000000ffff767224 */ /* 0x000fe400078e00ff */
[----:B------:R-:W-:Y:S01]  /*0580*/  IMAD.MOV.U32 R120, RZ, RZ, RZ ;  /* 0x000000ffff787224 */ /* 0x000fe200078e00ff */
[----:B------:R-:W-:Y:S01]  /*0590*/  ISETP.GT.U32.AND P1, PT, R6, R9, PT ;  /* 0x000000090600720c */ /* 0x000fe20003f24070 */
[----:B------:R-:W-:Y:S01]  /*05a0*/  IMAD.MOV.U32 R122, RZ, RZ, RZ ;  /* 0x000000ffff7a7224 */ /* 0x000fe200078e00ff */
[----:B------:R-:W-:Y:S01]  /*05b0*/  ISETP.GE.AND P0, PT, R0, RZ, PT ;  /* 0x000000ff0000720c */ /* 0x000fe20003f06270 */
[----:B------:R-:W-:Y:S01]  /*05c0*/  IMAD.MOV.U32 R124, RZ, RZ, RZ ;  /* 0x000000ffff7c7224 */ /* 0x000fe200078e00ff */
[----:B------:R-:W-:Y:S01]  /*05d0*/  IADD3 R0, R7, c[0x0][0x178], RZ ;  /* 0x00005e0007007a10 */ /* 0x000fe20007ffe0ff */
[----:B------:R-:W-:-:S02]  /*05e0*/  IMAD.MOV.U32 R126, RZ, RZ, RZ ;  /* 0x000000ffff7e7224 */ /* 0x000fc400078e00ff */
[----:B------:R-:W-:Y:S01]  /*05f0*/  IMAD.MOV.U32 R128, RZ, RZ, RZ ;  /* 0x000000ffff807224 */ /* 0x000fe200078e00ff */
[----:B------:R-:W-:Y:S01]  /*0600*/  SHF.R.S32.HI R7, RZ, 0x1f, R0 ;  /* 0x0000001fff077819 */ /* 0x000fe20000011400 */
[----:B------:R-:W-:-:S03]  /*0610*/  IMAD.MOV.U32 R130, RZ, RZ, RZ ;  /* 0x000000ffff827224 */ /* 0x000fc600078e00ff */
[----:B------:R-:W-:Y:S01]  /*0620*/  LEA.HI R7, R7, R0, RZ, 0x7 ;  /* 0x0000000007077211 */ /* 0x000fe200078f38ff */
[----:B------:R-:W-:Y:S01]  /*0630*/  @!P1 IMAD.IADD R9, R9, 0x1, -R6 ;  /* 0x0000000109099824 */ /* 0x000fe200078e0a06 */
[----:B------:R-:W-:Y:S02]  /*0640*/  @!P1 IADD3 R3, R3, 0x1, RZ ;  /* 0x0000000103039810 */ /* 0x000fe40007ffe0ff */
[----:B------:R-:W-:Y:S02]  /*0650*/  ISETP.NE.AND P1, PT, R5, RZ, PT ;  /* 0x000000ff0500720c */ /* 0x000fe40003f25270 */
[----:B------:R-:W-:-:S13]  /*0660*/  ISETP.GE.U32.AND P2, PT, R9, R6, PT ;  /* 0x000000060900720c */ /* 0x000fda0003f46070 */
[----:B------:R-:W-:-:S05]  /*0670*/  @P2 IADD3 R3, R3, 0x1, RZ ;  /* 0x0000000103032810 */ /* 0x000fca0007ffe0ff */
[----:B------:R-:W-:Y:S01]  /*0680*/  @!P0 IMAD.MOV R3, RZ, RZ, -R3 ;  /* 0x000000ffff038224 */ /* 0x000fe200078e0a03 */
[----:B------:R-:W-:-:S05]  /*0690*/  @!P1 LOP3.LUT R3, RZ, R5, RZ, 0x33, !PT ;  /* 0x00000005ff039212 */ /* 0x000fca00078e33ff */
[----:B------:R-:W-:-:S05]  /*06a0*/  IMAD.SHL.U32 R200, R3, 0x8, RZ ;  /* 0x0000000803c87824 */ /* 0x000fca00078e00ff */
[----:B------:R-:W-:Y:S01]  /*06b0*/  LEA.HI.SX32 R2, R7, -R200, 0x19 ;  /* 0x800000c807027211 */ /* 0x000fe200078fcaff */
[----:B------:R-:W-:-:S03]  /*06c0*/  IMAD.MOV R7, RZ, RZ, -R3 ;  /* 0x000000ffff077224 */ /* 0x000fc600078e0a03 */
[----:B------:R-:W-:Y:S01]  /*06d0*/  IMNMX R2, R2, 0x8, PT ;  /* 0x0000000802027817 */ /* 0x000fe20003800200 */
[----:B------:R-:W-:-:S03]  /*06e0*/  IMAD R7, R5, R7, R4 ;  /* 0x0000000705077224 */ /* 0x000fc600078e0204 */
[----:B------:R-:W-:Y:S02]  /*06f0*/  IABS R0, R2 ;  /* 0x0000000200007213 */ /* 0x000fe40000000000 */
[----:B------:R-:W-:Y:S02]  /*0700*/  IABS R4, R7 ;  /* 0x0000000700047213 */ /* 0x000fe40000000000 */
[----:B------:R-:W1:Y:S08]  /*0710*/  I2F.RP R6, R0 ;  /* 0x0000000000067306 */ /* 0x000e700000209400 */
[----:B-1----:R-:W1:Y:S02]  /*0720*/  MUFU.RCP R8, R6 ;  /* 0x0000000600087308 */ /* 0x002e640000001000 */
[----:B-1----:R-:W-:-:S02]  /*0730*/  IADD3 R8, R8, 0xffffffe, RZ ;  /* 0x0ffffffe08087810 */ /* 0x002fc40007ffe0ff */
[----:B------:R-:W-:-:S04]  /*0740*/  IABS R6, c[0x0][0x178] ;  /* 0x00005e0000067a13 */ /* 0x000fc80000000000 */
[----:B------:R-:W1:Y:S02]  /*0750*/  F2I.FTZ.U32.TRUNC.NTZ R9, R8 ;  /* 0x0000000800097305 */ /* 0x000e64000021f000 */
[----:B-1----:R-:W-:Y:S02]  /*0760*/  IMAD.MOV R3, RZ, RZ, -R9 ;  /* 0x000000ffff037224 */ /* 0x002fe400078e0a09 */
[----:B------:R-:W-:Y:S02]  /*0770*/  IMAD.MOV.U32 R8, RZ, RZ, RZ ;  /* 0x000000ffff087224 */ /* 0x000fe400078e00ff */
[----:B------:R-:W-:Y:S01]  /*0780*/  IMAD R5, R3, R0, RZ ;  /* 0x0000000003057224 */ /* 0x000fe200078e02ff */
[----:B------:R-:W-:-:S03]  /*0790*/  IABS R3, R2 ;  /* 0x0000000200037213 */ /* 0x000fc60000000000 */
[----:B------:R-:W-:-:S04]  /*07a0*/  IMAD.HI.U32 R5, R9, R5, R8 ;  /* 0x0000000509057227 */ /* 0x000fc800078e0008 */
[----:B------:R-:W-:Y:S02]  /*07b0*/  IMAD.MOV R9, RZ, RZ, -R3 ;  /* 0x000000ffff097224 */ /* 0x000fe400078e0a03 */
[----:B------:R-:W-:Y:S01]  /*07c0*/  IMAD.HI.U32 R17, R5, R4, RZ ;  /* 0x0000000405117227 */ /* 0x000fe200078e00ff */
[----:B------:R-:W1:Y:S01]  /*07d0*/  I2F.RP R3, R6 ;  /* 0x0000000600037306 */ /* 0x000e620000209400 */
[----:B------:R-:W-:Y:S02]  /*07e0*/  IABS R5, c[0x0][0x17c] ;  /* 0x00005f0000057a13 */ /* 0x000fe40000000000 */
[----:B------:R-:W-:-:S05]  /*07f0*/  IMAD R9, R17, R9, R4 ;  /* 0x0000000911097224 */ /* 0x000fca00078e0204 */
[----:B------:R-:W-:Y:S01]  /*0800*/  ISETP.GT.U32.AND P1, PT, R0, R9, PT ;  /* 0x000000090000720c */ /* 0x000fe20003f24070 */
[----:B------:R-:W2:Y:S08]  /*0810*/  I2F.RP R4, R5 ;  /* 0x0000000500047306 */ /* 0x000eb00000209400 */
[----:B-1----:R-:W1:Y:S04]  /*0820*/  MUFU.RCP R3, R3 ;  /* 0x0000000300037308 */ /* 0x002e680000001000 */
[----:B------:R-:W-:Y:S01]  /*0830*/  @!P1 IMAD.IADD R9, R9, 0x1, -R0 ;  /* 0x0000000109099824 */ /* 0x000fe200078e0a00 */
[----:B------:R-:W-:-:S02]  /*0840*/  @!P1 IADD3 R17, R17, 0x1, RZ ;  /* 0x0000000111119810 */ /* 0x000fc40007ffe0ff */
[----:B------:R-:W-:Y:S02]  /*0850*/  ISETP.NE.AND P1, PT, R2, RZ, PT ;  /* 0x000000ff0200720c */ /* 0x000fe40003f25270 */
[----:B------:R-:W-:Y:S02]  /*0860*/  ISETP.GE.U32.AND P2, PT, R9, R0, PT ;  /* 0x000000000900720c */ /* 0x000fe40003f46070 */
[----:B------:R-:W-:-:S04]  /*0870*/  LOP3.LUT R0, R7, R2, RZ, 0x3c, !PT ;  /* 0x0000000207007212 */ /* 0x000fc800078e3cff */
[----:B------:R-:W-:Y:S02]  /*0880*/  ISETP.GE.AND P0, PT, R0, RZ, PT ;  /* 0x000000ff0000720c */ /* 0x000fe40003f06270 */
[----:B--2---:R-:W2:Y:S01]  /*0890*/  MUFU.RCP R0, R4 ;  /* 0x0000000400007308 */ /* 0x004ea20000001000 */
[----:B-1----:R-:W-:-:S04]  /*08a0*/  IADD3 R8, R3, 0xffffffe, RZ ;  /* 0x0ffffffe03087810 */ /* 0x002fc80007ffe0ff */
[----:B------:R-:W-:-:S03]  /*08b0*/  @P2 IADD3 R17, R17, 0x1, RZ ;  /* 0x0000000111112810 */ /* 0x000fc60007ffe0ff */
[----:B------:R-:W1:Y:S03]  /*08c0*/  F2I.FTZ.U32.TRUNC.NTZ R9, R8 ;  /* 0x0000000800097305 */ /* 0x000e66000021f000 */
[----:B------:R-:W-:Y:S01]  /*08d0*/  @!P0 IMAD.MOV R17, RZ, RZ, -R17 ;  /* 0x000000ffff118224 */ /* 0x000fe200078e0a11 */
[----:B------:R-:W-:Y:S02]  /*08e0*/  @!P1 LOP3.LUT R17, RZ, R2, RZ, 0x33, !PT ;  /* 0x00000002ff119212 */ /* 0x000fe400078e33ff */
[----:B------:R-:W-:Y:S02]  /*08f0*/  ISETP.GT.AND P1, PT, R236, 0x1f, PT ;  /* 0x0000001fec00780c */ /* 0x000fe40003f24270 */
[----:B------:R-:W-:Y:S01]  /*0900*/  ISETP.GE.AND P0, PT, R213, c[0x0][0x180], PT ;  /* 0x00006000d5007a0c */ /* 0x000fe20003f06270 */
[----:B------:R-:W-:Y:S02]  /*0910*/  IMAD.MOV R3, RZ, RZ, -R17 ;  /* 0x000000ffff037224 */ /* 0x000fe400078e0a11 */
[----:B------:R-:W-:-:S02]  /*0920*/  IMAD R198, R17, 0x80, R212 ;  /* 0x0000008011c67824 */ /* 0x000fc400078e02d4 */
[----:B------:R-:W-:Y:S01]  /*0930*/  IMAD R7, R2, R3, R7 ;  /* 0x0000000302077224 */ /* 0x000fe200078e0207 */
[----:B--2---:R-:W-:Y:S02]  /*0940*/  IADD3 R2, R0, 0xffffffe, RZ ;  /* 0x0ffffffe00027810 */ /* 0x004fe40007ffe0ff */
[----:B------:R-:W-:Y:S01]  /*0950*/  SHF.R.U32.HI R0, RZ, 0x2, R201 ;  /* 0x00000002ff007819 */ /* 0x000fe200000116c9 */
[----:B------:R-:W-:Y:S01]  /*0960*/  IMAD.IADD R200, R200, 0x1, R7 ;  /* 0x00000001c8c87824 */ /* 0x000fe200078e0207 */
[----:B------:R-:W2:Y:S01]  /*0970*/  F2I.FTZ.U32.TRUNC.NTZ R3, R2 ;  /* 0x0000000200037305 */ /* 0x000ea2000021f000 */
[----:B-1----:R-:W-:Y:S01]  /*0980*/  IMAD.MOV R7, RZ, RZ, -R9 ;  /* 0x000000ffff077224 */ /* 0x002fe200078e0a09 */
[----:B------:R-:W-:Y:S01]  /*0990*/  SGXT.U32 R0, R0, 0x4 ;  /* 0x000000040000781a */ /* 0x000fe20000000000 */
[----:B------:R-:W-:Y:S01]  /*09a0*/  IMAD.SHL.U32 R200, R200, 0x80, RZ ;  /* 0x00000080c8c87824 */ /* 0x000fe200078e00ff */
[----:B------:R-:W-:Y:S01]  /*09b0*/  IABS R12, R198 ;  /* 0x000000c6000c7213 */ /* 0x000fe20000000000 */
[----:B------:R-:W-:Y:S01]  /*09c0*/  IMAD R7, R7, R6, RZ ;  /* 0x0000000607077224 */ /* 0x000fe200078e02ff */
[----:B------:R-:W-:Y:S01]  /*09d0*/  LOP3.LUT R19, R0, R19, RZ, 0xfc, !PT ;  /* 0x0000001300137212 */ /* 0x000fe200078efcff */
[----:B------:R-:W-:-:S03]  /*09e0*/  IMAD.MOV.U32 R8, RZ, RZ, RZ ;  /* 0x000000ffff087224 */ /* 0x000fc600078e00ff */
[----:B------:R-:W-:Y:S01]  /*09f0*/  LOP3.LUT R10, R200, R19, RZ, 0xfc, !PT ;  /* 0x00000013c80a7212 */ /* 0x000fe200078efcff */
[----:B------:R-:W-:Y:S01]  /*0a00*/  IMAD.HI.U32 R7, R9, R7, R8 ;  /* 0x0000000709077227 */ /* 0x000fe200078e0008 */
[C---:B------:R-:W-:Y:S02]  /*0a10*/  LOP3.LUT R9, R19.reuse, 0x20, RZ, 0xfc, !PT ;  /* 0x0000002013097812 */ /* 0x040fe400078efcff */
[----:B------:R-:W-:Y:S01]  /*0a20*/  IABS R0, R10 ;  /* 0x0000000a00007213 */ /* 0x000fe20000000000 */
[----:B--2---:R-:W-:Y:S01]  /*0a30*/  IMAD.MOV R2, RZ, RZ, -R3 ;  /* 0x000000ffff027224 */ /* 0x004fe200078e0a03 */
[----:B------:R-:W-:-:S03]  /*0a40*/  LOP3.LUT R209, R19, 0x40, RZ, 0xfc, !PT ;  /* 0x0000004013d17812 */ /* 0x000fc600078efcff */
[----:B------:R-:W-:Y:S01]  /*0a50*/  IMAD.HI.U32 R13, R7, R0, RZ ;  /* 0x00000000070d7227 */ /* 0x000fe200078e00ff */
[----:B------:R-:W-:Y:S02]  /*0a60*/  LOP3.LUT R21, R19, 0x60, RZ, 0xfc, !PT ;  /* 0x0000006013157812 */ /* 0x000fe400078efcff */
[----:B------:R-:W-:Y:S01]  /*0a70*/  LOP3.LUT R4, R200, 0x20, R19, 0xfe, !PT ;  /* 0x00000020c8047812 */ /* 0x000fe200078efe13 */
[----:B------:R-:W-:Y:S02]  /*0a80*/  IMAD.MOV R13, RZ, RZ, -R13 ;  /* 0x000000ffff0d7224 */ /* 0x000fe400078e0a0d */
[----:B------:R-:W-:Y:S01]  /*0a90*/  IMAD R15, R2, R5, RZ ;  /* 0x00000005020f7224 */ /* 0x000fe200078e02ff */
[----:B------:R-:W-:Y:S01]  /*0aa0*/  IABS R8, R4 ;  /* 0x0000000400087213 */ /* 0x000fe20000000000 */
[----:B------:R-:W-:Y:S02]  /*0ab0*/  IMAD.MOV.U32 R2, RZ, RZ, RZ ;  /* 0x000000ffff027224 */ /* 0x000fe400078e00ff */
[----:B------:R-:W-:Y:S01]  /*0ac0*/  IMAD R13, R6, R13, R0 ;  /* 0x0000000d060d7224 */ /* 0x000fe200078e0200 */
[----:B------:R-:W-:Y:S01]  /*0ad0*/  LOP3.LUT R0, R16, 0x18, R201, 0x48, !PT ;  /* 0x0000001810007812 */ /* 0x000fe200078e48c9 */
[----:B------:R-:W-:Y:S01]  /*0ae0*/  IMAD.HI.U32 R15, R3, R15, R2 ;  /* 0x0000000f030f7227 */ /* 0x000fe200078e0002 */
[----:B------:R-:W-:-:S02]  /*0af0*/  LOP3.LUT R3, R200, 0x40, R19, 0xfe, !PT ;  /* 0x00000040c8037812 */ /* 0x000fc400078efe13 */
[----:B------:R-:W-:Y:S01]  /*0b00*/  ISETP.GT.U32.AND P4, PT, R6, R13, PT ;  /* 0x0000000d0600720c */ /* 0x000fe20003f84070 */
[--C-:B------:R-:W-:Y:S01]  /*0b10*/  IMAD R210, R9, 0x20, R0.reuse ;  /* 0x0000002009d27824 */ /* 0x100fe200078e0200 */
[----:B------:R-:W-:Y:S01]  /*0b20*/  IABS R2, R3 ;  /* 0x0000000300027213 */ /* 0x000fe20000000000 */
[--C-:B------:R-:W-:Y:S02]  /*0b30*/  IMAD R209, R209, 0x20, R0.reuse ;  /* 0x00000020d1d17824 */ /* 0x100fe400078e0200 */
[--C-:B------:R-:W-:Y:S02]  /*0b40*/  IMAD R208, R21, 0x20, R0.reuse ;  /* 0x0000002015d07824 */ /* 0x100fe400078e0200 */
[----:B------:R-:W-:Y:S01]  /*0b50*/  IMAD R211, R19, 0x20, R0 ;  /* 0x0000002013d37824 */ /* 0x000fe200078e0200 */
[----:B------:R-:W-:Y:S01]  /*0b60*/  LOP3.LUT R0, R200, 0x60, R19, 0xfe, !PT ;  /* 0x00000060c8007812 */ /* 0x000fe200078efe13 */
[----:B------:R-:W-:-:S03]  /*0b70*/  IMAD.HI.U32 R11, R7, R8, RZ ;  /* 0x00000008070b7227 */ /* 0x000fc600078e00ff */
[----:B------:R-:W-:Y:S01]  /*0b80*/  IABS R14, R0 ;  /* 0x00000000000e7213 */ /* 0x000fe20000000000 */
[----:B------:R-:W-:-:S04]  /*0b90*/  IMAD.HI.U32 R9, R7, R2, RZ ;  /* 0x0000000207097227 */ /* 0x000fc800078e00ff */
[----:B------:R-:W-:Y:S02]  /*0ba0*/  IMAD.MOV R11, RZ, RZ, -R11 ;  /* 0x000000ffff0b7224 */ /* 0x000fe400078e0a0b */
[----:B------:R-:W-:Y:S02]  /*0bb0*/  IMAD.MOV R9, RZ, RZ, -R9 ;  /* 0x000000ffff097224 */ /* 0x000fe400078e0a09 */
[----:B------:R-:W-:-:S04]  /*0bc0*/  IMAD.HI.U32 R7, R7, R14, RZ ;  /* 0x0000000e07077227 */ /* 0x000fc800078e00ff */
[C---:B------:R-:W-:Y:S02]  /*0bd0*/  IMAD R11, R6.reuse, R11, R8 ;  /* 0x0000000b060b7224 */ /* 0x040fe400078e0208 */
[C---:B------:R-:W-:Y:S01]  /*0be0*/  IMAD R9, R6.reuse, R9, R2 ;  /* 0x0000000906097224 */ /* 0x040fe200078e0202 */
[----:B------:R-:W-:Y:S01]  /*0bf0*/  SEL R2, RZ, 0x10, !P1 ;  /* 0x00000010ff027807 */ /* 0x000fe20004800000 */
[----:B------:R-:W-:Y:S01]  /*0c00*/  IMAD.MOV R7, RZ, RZ, -R7 ;  /* 0x000000ffff077224 */ /* 0x000fe200078e0a07 */
[C---:B------:R-:W-:Y:S01]  /*0c10*/  ISETP.GT.U32.AND P3, PT, R6.reuse, R11, PT ;  /* 0x0000000b0600720c */ /* 0x040fe20003f64070 */
[----:B------:R-:W-:Y:S01]  /*0c20*/  IMAD.HI.U32 R8, R15, R12, RZ ;  /* 0x0000000c0f087227 */ /* 0x000fe200078e00ff */
[----:B------:R-:W-:-:S03]  /*0c30*/  ISETP.GT.U32.AND P1, PT, R6, R9, PT ;  /* 0x000000090600720c */ /* 0x000fc60003f24070 */
[----:B------:R-:W-:Y:S01]  /*0c40*/  IMAD R7, R6, R7, R14 ;  /* 0x0000000706077224 */ /* 0x000fe200078e020e */
[----:B------:R-:W-:Y:S01]  /*0c50*/  SEL R14, R2, RZ, !P0 ;  /* 0x000000ff020e7207 */ /* 0x000fe20004000000 */
[----:B------:R-:W-:Y:S02]  /*0c60*/  IMAD.MOV R8, RZ, RZ, -R8 ;  /* 0x000000ffff087224 */ /* 0x000fe400078e0a08 */
[----:B------:R-:W-:Y:S01]  /*0c70*/  @!P4 IMAD.IADD R13, R13, 0x1, -R6 ;  /* 0x000000010d0dc824 */ /* 0x000fe200078e0a06 */
[----:B------:R-:W-:Y:S01]  /*0c80*/  ISETP.GT.U32.AND P0, PT, R6, R7, PT ;  /* 0x000000070600720c */ /* 0x000fe20003f04070 */
[----:B------:R-:W-:Y:S01]  /*0c90*/  IMAD R8, R5, R8, R12 ;  /* 0x0000000805087224 */ /* 0x000fe200078e020c */
[----:B------:R-:W-:Y:S01]  /*0ca0*/  ISETP.GE.AND P4, PT, R10, RZ, PT ;  /* 0x000000ff0a00720c */ /* 0x000fe20003f86270 */
[--C-:B------:R-:W-:Y:S01]  /*0cb0*/  @!P3 IMAD.IADD R11, R11, 0x1, -R6.reuse ;  /* 0x000000010b0bb824 */ /* 0x100fe200078e0a06 */
[----:B------:R-:W-:Y:S01]  /*0cc0*/  ISETP.GT.U32.AND P6, PT, R6, R13, PT ;  /* 0x0000000d0600720c */ /* 0x000fe20003fc4070 */
[----:B------:R-:W-:Y:S01]  /*0cd0*/  @!P1 IMAD.IADD R9, R9, 0x1, -R6 ;  /* 0x0000000109099824 */ /* 0x000fe200078e0a06 */
[----:B------:R-:W-:Y:S01]  /*0ce0*/  ISETP.GT.U32.AND P3, PT, R5, R8, PT ;  /* 0x000000080500720c */ /* 0x000fe20003f64070 */
[----:B------:R-:W-:Y:S01]  /*0cf0*/  IMAD.SHL.U32 R15, R214, 0x8, RZ ;  /* 0x00000008d60f7824 */ /* 0x000fe200078e00ff */
[----:B------:R-:W-:Y:S01]  /*0d00*/  ISETP.GT.U32.AND P5, PT, R6, R11, PT ;  /* 0x0000000b0600720c */ /* 0x000fe20003fa4070 */
[----:B------:R-:W-:Y:S01]  /*0d10*/  IMAD.SHL.U32 R12, R217, 0x80, RZ ;  /* 0x00000080d90c7824 */ /* 0x000fe200078e00ff */
[----:B------:R-:W-:Y:S01]  /*0d20*/  ISETP.NE.U32.AND P2, PT, R14, RZ, PT ;  /* 0x000000ff0e00720c */ /* 0x000fe20003f45070 */
[----:B------:R-:W-:Y:S01]  /*0d30*/  IMAD.SHL.U32 R14, R214, 0x80, RZ ;  /* 0x00000080d60e7824 */ /* 0x000fe200078e00ff */
[----:B------:R-:W-:Y:S01]  /*0d40*/  LOP3.LUT R15, R15, 0x78, R16, 0x78, !PT ;  /* 0x000000780f0f7812 */ /* 0x000fe200078e7810 */
[--C-:B------:R-:W-:Y:S01]  /*0d50*/  @!P0 IMAD.IADD R7, R7, 0x1, -R6.reuse ;  /* 0x0000000107078824 */ /* 0x100fe200078e0a06 */
[----:B------:R-:W-:Y:S01]  /*0d60*/  ISETP.GT.U32.AND P0, PT, R6, R9, PT ;  /* 0x000000090600720c */ /* 0x000fe20003f04070 */
[----:B------:R-:W-:Y:S01]  /*0d70*/  IMAD.SHL.U32 R211, R211, 0x2, RZ ;  /* 0x00000002d3d37824 */ /* 0x000fe200078e00ff */
[----:B------:R-:W-:Y:S01]  /*0d80*/  LOP3.LUT R205, R12, R15, RZ, 0xfc, !PT ;  /* 0x0000000f0ccd7212 */ /* 0x000fe200078efcff */
[--C-:B------:R-:W-:Y:S01]  /*0d90*/  @!P6 IMAD.IADD R13, R13, 0x1, -R6.reuse ;  /* 0x000000010d0de824 */ /* 0x100fe200078e0a06 */
[----:B------:R-:W-:Y:S01]  /*0da0*/  ISETP.GT.U32.AND P1, PT, R6, R7, PT ;  /* 0x000000070600720c */ /* 0x000fe20003f24070 */
[----:B------:R-:W-:Y:S01]  /*0db0*/  @!P3 IMAD.IADD R8, R8, 0x1, -R5 ;  /* 0x000000010808b824 */ /* 0x000fe200078e0a05 */
[----:B------:R-:W-:Y:S01]  /*0dc0*/  ISETP.GE.AND P3, PT, R214, c[0x0][0x180], PT ;  /* 0x00006000d6007a0c */ /* 0x000fe20003f66270 */
[--C-:B------:R-:W-:Y:S01]  /*0dd0*/  @!P5 IMAD.IADD R11, R11, 0x1, -R6.reuse ;  /* 0x000000010b0bd824 */ /* 0x100fe200078e0a06 */
[----:B------:R-:W-:Y:S01]  /*0de0*/  ISETP.GE.AND P5, PT, R3, RZ, PT ;  /* 0x000000ff0300720c */ /* 0x000fe20003fa6270 */
[----:B------:R-:W-:Y:S01]  /*0df0*/  @!P4 IMAD.MOV R13, RZ, RZ, -R13 ;  /* 0x000000ffff0dc224 */ /* 0x000fe200078e0a0d */
[----:B------:R-:W-:Y:S01]  /*0e00*/  ISETP.GE.AND P6, PT, R4, RZ, PT ;  /* 0x000000ff0400720c */ /* 0x000fe20003fc6270 */
[----:B------:R-:W-:Y:S01]  /*0e10*/  IMAD.SHL.U32 R210, R210, 0x2, RZ ;  /* 0x00000002d2d27824 */ /* 0x000fe200078e00ff */
[----:B------:R-:W-:Y:S01]  /*0e20*/  LOP3.LUT R207, R15, R14, RZ, 0xfc, !PT ;  /* 0x0000000e0fcf7212 */ /* 0x000fe200078efcff */
[--C-:B------:R-:W-:Y:S01]  /*0e30*/  @!P0 IMAD.IADD R9, R9, 0x1, -R6.reuse ;  /* 0x0000000109098824 */ /* 0x100fe200078e0a06 */
[----:B------:R-:W-:Y:S01]  /*0e40*/  ISETP.GT.U32.AND P0, PT, R5, R8, PT ;  /* 0x000000080500720c */ /* 0x000fe20003f04070 */
[----:B------:R-:W-:Y:S01]  /*0e50*/  IMAD.SHL.U32 R209, R209, 0x2, RZ ;  /* 0x00000002d1d17824 */ /* 0x000fe200078e00ff */
[----:B------:R-:W-:Y:S01]  /*0e60*/  LOP3.LUT R206, R206, R15, RZ, 0xfc, !PT ;  /* 0x0000000fcece7212 */ /* 0x000fe200078efcff */
[----:B------:R-:W-:Y:S01]  /*0e70*/  @!P1 IMAD.IADD R7, R7, 0x1, -R6 ;  /* 0x0000000107079824 */ /* 0x000fe200078e0a06 */
[----:B------:R-:W-:Y:S01]  /*0e80*/  ISETP.GE.AND P1, PT, R0, RZ, PT ;  /* 0x000000ff0000720c */ /* 0x000fe20003f26270 */
[----:B------:R-:W-:Y:S01]  /*0e90*/  IMAD.SHL.U32 R208, R208, 0x2, RZ ;  /* 0x00000002d0d07824 */ /* 0x000fe200078e00ff */
[----:B------:R-:W-:Y:S01]  /*0ea0*/  SEL R0, R2, RZ, !P3 ;  /* 0x000000ff02007207 */ /* 0x000fe20005800000 */
[----:B------:R-:W-:Y:S01]  /*0eb0*/  @!P5 IMAD.MOV R9, RZ, RZ, -R9 ;  /* 0x000000ffff09d224 */ /* 0x000fe200078e0a09 */
[----:B------:R-:W-:Y:S01]  /*0ec0*/  ISETP.NE.AND P5, PT, RZ, c[0x0][0x178], PT ;  /* 0x00005e00ff007a0c */ /* 0x000fe20003fa5270 */
[----:B------:R-:W-:Y:S01]  /*0ed0*/  @!P6 IMAD.MOV R11, RZ, RZ, -R11 ;  /* 0x000000ffff0be224 */ /* 0x000fe200078e0a0b */
[----:B------:R-:W-:Y:S01]  /*0ee0*/  ISETP.NE.U32.AND P4, PT, R0, RZ, PT ;  /* 0x000000ff0000720c */ /* 0x000fe20003f85070 */
[----:B------:R-:W-:Y:S01]  /*0ef0*/  IMAD.SHL.U32 R207, R207, 0x2, RZ ;  /* 0x00000002cfcf7824 */ /* 0x000fe200078e00ff */
[----:B------:R-:W-:Y:S01]  /*0f00*/  ISETP.GE.AND P3, PT, R219, c[0x0][0x180], PT ;  /* 0x00006000db007a0c */ /* 0x000fe20003f66270 */
[----:B------:R-:W-:Y:S01]  /*0f10*/  @!P0 IMAD.IADD R8, R8, 0x1, -R5 ;  /* 0x0000000108088824 */ /* 0x000fe200078e0a05 */
[----:B------:R-:W-:Y:S01]  /*0f20*/  ISETP.GE.AND P0, PT, R213, UR5, PT ;  /* 0x00000005d5007c0c */ /* 0x000fe2000bf06270 */
[----:B------:R-:W-:Y:S01]  /*0f30*/  IMAD.SHL.U32 R206, R206, 0x2, RZ ;  /* 0x00000002cece7824 */ /* 0x000fe200078e00ff */
[----:B------:R-:W-:Y:S01]  /*0f40*/  SEL R6, R38, R13, !P5 ;  /* 0x0000000d26067207 */ /* 0x000fe20006800000 */
[----:B------:R-:W-:Y:S01]  /*0f50*/  @!P1 IMAD.MOV R7, RZ, RZ, -R7 ;  /* 0x000000ffff079224 */ /* 0x000fe200078e0a07 */
[----:B------:R-:W-:Y:S01]  /*0f60*/  SEL R0, RZ, 0x10, P0 ;  /* 0x00000010ff007807 */ /* 0x000fe20000000000 */
[----:B------:R-:W-:Y:S01]  /*0f70*/  IMAD.MOV.U32 R5, RZ, RZ, R8 ;  /* 0x000000ffff057224 */ /* 0x000fe200078e0008 */
[----:B------:R-:W-:Y:S01]  /*0f80*/  ISETP.GE.AND P0, PT, R198, RZ, PT ;  /* 0x000000ffc600720c */ /* 0x000fe20003f06270 */
[----:B------:R-:W-:Y:S01]  /*0f90*/  IMAD R6, R6, c[0x0][0x184], R213 ;  /* 0x0000610006067a24 */ /* 0x000fe200078e02d5 */
[----:B------:R-:W-:Y:S01]  /*0fa0*/  ISETP.NE.AND P1, PT, RZ, c[0x0][0x17c], PT ;  /* 0x00005f00ff007a0c */ /* 0x000fe20003f25270 */
[----:B------:R-:W-:Y:S01]  /*0fb0*/  IMAD.SHL.U32 R205, R205, 0x2, RZ ;  /* 0x00000002cdcd7824 */ /* 0x000fe200078e00ff */
[----:B------:R-:W-:Y:S01]  /*0fc0*/  SEL R8, R38, R11, !P5 ;  /* 0x0000000b26087207 */ /* 0x000fe20006800000 */
[----:B------:R-:W-:Y:S01]  /*0fd0*/  IMAD.WIDE R22, R6, R199, c[0x0][0x160] ;  /* 0x0000580006167625 */ /* 0x000fe200078e02c7 */
[----:B------:R-:W-:-:S02]  /*0fe0*/  SEL R36, R38, R9, !P5 ;  /* 0x0000000926247207 */ /* 0x000fc40006800000 */
[----:B------:R-:W-:Y:S01]  /*0ff0*/  SEL R3, R2, RZ, !P3 ;  /* 0x000000ff02037207 */ /* 0x000fe20005800000 */
[--C-:B------:R-:W-:Y:S01]  /*1000*/  IMAD R8, R8, c[0x0][0x184], R213.reuse ;  /* 0x0000610008087a24 */ /* 0x100fe200078e02d5 */
[----:B------:R-:W-:Y:S01]  /*1010*/  SEL R38, R38, R7, !P5 ;  /* 0x0000000726267207 */ /* 0x000fe20006800000 */
[----:B------:R-:W-:Y:S01]  /*1020*/  IMAD R36, R36, c[0x0][0x184], R213 ;  /* 0x0000610024247a24 */ /* 0x000fe200078e02d5 */
[----:B------:R-:W-:Y:S01]  /*1030*/  ISETP.NE.U32.AND P3, PT, R3, RZ, PT ;  /* 0x000000ff0300720c */ /* 0x000fe20003f65070 */
[----:B------:R-:W-:Y:S01]  /*1040*/  @!P0 IMAD.MOV R5, RZ, RZ, -R5 ;  /* 0x000000ffff058224 */ /* 0x000fe200078e0a05 */
[----:B------:R-:W-:Y:S01]  /*1050*/  ISETP.GT.AND P6, PT, R236, 0x3f, PT ;  /* 0x0000003fec00780c */ /* 0x000fe20003fc4270 */
[----:B------:R-:W-:Y:S01]  /*1060*/  IMAD R38, R38, c[0x0][0x184], R213 ;  /* 0x0000610026267a24 */ /* 0x000fe200078e02d5 */
[----:B------:R-:W-:Y:S01]  /*1070*/  @!P1 LOP3.LUT R5, RZ, c[0x0][0x17c], RZ, 0x33, !PT ;  /* 0x00005f00ff059a12 */ /* 0x000fe200078e33ff */
[-C--:B------:R-:W-:Y:S01]  /*1080*/  IMAD.WIDE R20, R8, R199.reuse, c[0x0][0x160] ;  /* 0x0000580008147625 */ /* 0x080fe200078e02c7 */
[----:B------:R-:W-:Y:S01]  /*1090*/  ISETP.GE.AND P0, PT, R217, c[0x0][0x180], PT ;  /* 0x00006000d9007a0c */ /* 0x000fe20003f06270 */
[----:B------:R1:W-:Y:S01]  /*10a0*/  LDGSTS.E.BYPASS.LTC128B.128 [R211], [R22.64], P2 ;  /* 0x0000000016d37fae */ /* 0x0003e20009101d4a */
[----:B------:R-:W-:Y:S01]  /*10b0*/  ISETP.GE.AND P1, PT, R215, c[0x0][0x180], PT ;  /* 0x00006000d7007a0c */ /* 0x000fe20003f26270 */
[----:B------:R-:W-:Y:S01]  /*10c0*/  IMAD R12, R214, c[0x0][0x188], R5 ;  /* 0x00006200d60c7a24 */ /* 0x000fe200078e0205 */
[----:B------:R-:W-:Y:S01]  /*10d0*/  SEL R0, R0, RZ, P6 ;  /* 0x000000ff00007207 */ /* 0x000fe20003000000 */
[-C--:B------:R-:W-:Y:S01]  /*10e0*/  IMAD.WIDE R18, R36, R199.reuse, c[0x0][0x160] ;  /* 0x0000580024127625 */ /* 0x080fe200078e02c7 */
[C---:B------:R-:W-:Y:S01]  /*10f0*/  SEL R3, R2.reuse, RZ, !P0 ;  /* 0x000000ff02037207 */ /* 0x040fe20004000000 */
[----:B------:R2:W-:Y:S01]  /*1100*/  LDGSTS.E.BYPASS.LTC128B.128 [R210], [R20.64], P2 ;  /* 0x0000000014d27fae */ /* 0x0005e20009101d4a */
[----:B------:R-:W-:Y:S01]  /*1110*/  ISETP.GE.AND P0, PT, R213, UR4, PT ;  /* 0x00000004d5007c0c */ /* 0x000fe2000bf06270 */
[----:B------:R-:W-:Y:S01]  /*1120*/  IMAD R10, R227, 0x8, R12 ;  /* 0x00000008e30a7824 */ /* 0x000fe200078e020c */
[----:B------:R-:W-:Y:S01]  /*1130*/  SEL R2, R2, RZ, !P1 ;  /* 0x000000ff02027207 */ /* 0x000fe20004800000 */
[----:B------:R-:W-:Y:S01]  /*1140*/  IMAD.WIDE R16, R38, R199, c[0x0][0x160] ;  /* 0x0000580026107625 */ /* 0x000fe200078e02c7 */
[----:B------:R3:W-:Y:S01]  /*1150*/  LDGSTS.E.BYPASS.LTC128B.128 [R209], [R18.64], P2 ;  /* 0x0000000012d17fae */ /* 0x0007e20009101d4a */
[----:B------:R-:W-:-:S02]  /*1160*/  ISETP.NE.U32.AND P5, PT, R0, RZ, PT ;  /* 0x000000ff0000720c */ /* 0x000fc40003fa5070 */
[-C--:B------:R-:W-:Y:S01]  /*1170*/  IMAD.WIDE R12, R12, R199.reuse, c[0x0][0x168] ;  /* 0x00005a000c0c7625 */ /* 0x080fe200078e02c7 */
[----:B------:R4:W-:Y:S01]  /*1180*/  LDGSTS.E.BYPASS.LTC128B.128 [R208], [R16.64], P2 ;  /* 0x0000000010d07fae */ /* 0x0009e20009101d4a */
[----:B------:R-:W-:Y:S02]  /*1190*/  SEL R0, RZ, 0x10, P0 ;  /* 0x00000010ff007807 */ /* 0x000fe40000000000 */
[----:B------:R-:W-:Y:S01]  /*11a0*/  IMAD R24, R227, 0x8, R10 ;  /* 0x00000008e3187824 */ /* 0x000fe200078e020a */
[----:B------:R-:W0:Y:S01]  /*11b0*/  LDGDEPBAR ;  /* 0x00000000000079af */ /* 0x000e220000000000 */
[----:B------:R-:W-:Y:S01]  /*11c0*/  IMAD.WIDE R10, R10, R199, c[0x0][0x168] ;  /* 0x00005a000a0a7625 */ /* 0x000fe200078e02c7 */
[----:B------:R-:W-:Y:S02]  /*11d0*/  ISETP.NE.U32.AND P0, PT, R3, RZ, PT ;  /* 0x000000ff0300720c */ /* 0x000fe40003f05070 */
[----:B------:R1:W-:Y:S01]  /*11e0*/  LDGSTS.E.BYPASS.LTC128B.128 [R207+0x6000], [R12.64], P4 ;  /* 0x060000000ccf7fae */ /* 0x0003e2000a101d4a */
[----:B------:R-:W-:Y:S01]  /*11f0*/  LOP3.LUT R204, R204, R15, RZ, 0xfc, !PT ;  /* 0x0000000fcccc7212 */ /* 0x000fe200078efcff */
[-C--:B------:R-:W-:Y:S01]  /*1200*/  IMAD.WIDE R26, R24, R199.reuse, c[0x0][0x168] ;  /* 0x00005a00181a7625 */ /* 0x080fe200078e02c7 */
[----:B------:R-:W-:Y:S01]  /*1210*/  ISETP.GT.AND P1, PT, R236, 0x5f, PT ;  /* 0x0000005fec00780c */ /* 0x000fe20003f24270 */
[----:B------:R2:W-:Y:S01]  /*1220*/  LDGSTS.E.BYPASS.LTC128B.128 [R206+0x6000], [R10.64], P3 ;  /* 0x060000000ace7fae */ /* 0x0005e20009901d4a */
[----:B------:R-:W-:Y:S01]  /*1230*/  ISETP.NE.U32.AND P3, PT, R2, RZ, PT ;  /* 0x000000ff0200720c */ /* 0x000fe20003f65070 */
[----:B------:R-:W-:Y:S01]  /*1240*/  IMAD R24, R227, 0x8, R24 ;  /* 0x00000008e3187824 */ /* 0x000fe200078e0218 */
[----:B------:R-:W-:Y:S01]  /*1250*/  SEL R0, R0, RZ, P1 ;  /* 0x000000ff00007207 */ /* 0x000fe20000800000 */
[----:B------:R-:W-:Y:S01]  /*1260*/  IMAD.SHL.U32 R204, R204, 0x2, RZ ;  /* 0x00000002cccc7824 */ /* 0x000fe200078e00ff */
[----:B------:R-:W-:Y:S01]  /*1270*/  ISETP.GE.AND P2, PT, R214, UR5, PT ;  /* 0x00000005d6007c0c */ /* 0x000fe2000bf46270 */
[----:B------:R-:W-:Y:S01]  /*1280*/  IMAD.WIDE R24, R24, R199, c[0x0][0x168] ;  /* 0x00005a0018187625 */ /* 0x000fe200078e02c7 */
[----:B------:R3:W-:Y:S01]  /*1290*/  LDGSTS.E.BYPASS.LTC128B.128 [R205+0x6000], [R26.64], P0 ;  /* 0x060000001acd7fae */ /* 0x0007e20008101d4a */
[----:B------:R-:W-:-:S02]  /*12a0*/  ISETP.NE.U32.AND P4, PT, R0, RZ, PT ;  /* 0x000000ff0000720c */ /* 0x000fc40003f85070 */
[----:B------:R-:W-:Y:S01]  /*12b0*/  SEL R0, RZ, 0x10, P2 ;  /* 0x00000010ff007807 */ /* 0x000fe20001000000 */
[----:B------:R-:W-:Y:S01]  /*12c0*/  IMAD.SHL.U32 R227, R227, 0x20, RZ ;  /* 0x00000020e3e37824 */ /* 0x000fe200078e00ff */
[----:B------:R-:W-:Y:S01]  /*12d0*/  ISETP.GE.AND P2, PT, R219, UR5, PT ;  /* 0x00000005db007c0c */ /* 0x000fe2000bf46270 */
[----:B------:R-:W-:Y:S01]  /*12e0*/  IMAD.SHL.U32 R7, R218, 0x2, RZ ;  /* 0x00000002da077824 */ /* 0x000fe200078e00ff */
[----:B------:R4:W-:Y:S01]  /*12f0*/  LDGSTS.E.BYPASS.LTC128B.128 [R204+0x6000], [R24.64], P3 ;  /* 0x0600000018cc7fae */ /* 0x0009e20009901d4a */
[----:B------:R-:W-:Y:S01]  /*1300*/  SEL R0, R0, RZ, P6 ;  /* 0x000000ff00007207 */ /* 0x000fe20003000000 */
[----:B------:R-:W-:Y:S01]  /*1310*/  IMAD.MOV.U32 R9, RZ, RZ, RZ ;  /* 0x000000ffff097224 */ /* 0x000fe200078e00ff */
[----:B------:R-:W-:Y:S01]  /*1320*/  ISETP.GE.AND P0, PT, R217, UR5, PT ;  /* 0x00000005d9007c0c */ /* 0x000fe2000bf06270 */
[----:B------:R-:W0:Y:S01]  /*1330*/  LDGDEPBAR ;  /* 0x00000000000079af */ /* 0x000e220000000000 */
[----:B------:R-:W-:Y:S01]  /*1340*/  SEL R3, RZ, 0x10, P2 ;  /* 0x00000010ff037807 */ /* 0x000fe20001000000 */
[----:B------:R-:W-:Y:S01]  /*1350*/  IMAD.MOV.U32 R14, RZ, RZ, RZ ;  /* 0x000000ffff0e7224 */ /* 0x000fe200078e00ff */
[----:B------:R-:W-:Y:S01]  /*1360*/  ISETP.NE.U32.AND P2, PT, R0, RZ, PT ;  /* 0x000000ff0000720c */ /* 0x000fe20003f45070 */
[----:B------:R-:W-:Y:S01]  /*1370*/  BAR.SYNC.DEFER_BLOCKING 0x0 ;  /* 0x0000000000007b1d */ /* 0x000fe20000010000 */
[----:B------:R-:W-:Y:S01]  /*1380*/  SEL R0, RZ, 0x10, P0 ;  /* 0x00000010ff007807 */ /* 0x000fe20000000000 */
[----:B-1----:R-:W-:Y:S01]  /*1390*/  IMAD.WIDE R12, R227, 0x2, R12 ;  /* 0x00000002e30c7825 */ /* 0x002fe200078e020c */
[----:B------:R-:W-:-:S02]  /*13a0*/  ISETP.GE.AND P0, PT, R215, UR5, PT ;  /* 0x00000005d7007c0c */ /* 0x000fc4000bf06270 */
[----:B------:R-:W-:Y:S01]  /*13b0*/  SEL R3, R3, RZ, P6 ;  /* 0x000000ff03037207 */ /* 0x000fe20003000000 */
[C---:B--2---:R-:W-:Y:S01]  /*13c0*/  IMAD.WIDE R10, R227.reuse, 0x2, R10 ;  /* 0x00000002e30a7825 */ /* 0x044fe200078e020a */
[----:B------:R-:W-:Y:S02]  /*13d0*/  SEL R2, RZ, 0x10, P0 ;  /* 0x00000010ff027807 */ /* 0x000fe40000000000 */
[----:B------:R-:W-:Y:S01]  /*13e0*/  SEL R0, R0, RZ, P6 ;  /* 0x000000ff00007207 */ /* 0x000fe20003000000 */
[----:B------:R-:W-:Y:S01]  /*13f0*/  IMAD.WIDE R28, R227, 0x2, R12 ;  /* 0x00000002e31c7825 */ /* 0x000fe200078e020c */
[----:B------:R-:W-:Y:S02]  /*1400*/  SEL R2, R2, RZ, P6 ;  /* 0x000000ff02027207 */ /* 0x000fe40003000000 */
[----:B------:R-:W-:Y:S01]  /*1410*/  ISETP.NE.U32.AND P0, PT, R3, RZ, PT ;  /* 0x000000ff0300720c */ /* 0x000fe20003f05070 */
[----:B---3--:R-:W-:Y:S01]  /*1420*/  IMAD.WIDE R26, R227, 0x2, R26 ;  /* 0x00000002e31a7825 */ /* 0x008fe200078e021a */
[----:B------:R-:W-:-:S02]  /*1430*/  ISETP.NE.U32.AND P6, PT, R0, RZ, PT ;  /* 0x000000ff0000720c */ /* 0x000fc40003fc5070 */
[----:B------:R-:W-:Y:S01]  /*1440*/  ISETP.GE.AND P3, PT, R214, UR4, PT ;  /* 0x00000004d6007c0c */ /* 0x000fe2000bf66270 */
[----:B------:R-:W-:Y:S01]  /*1450*/  IMAD.WIDE R30, R227, 0x2, R10 ;  /* 0x00000002e31e7825 */ /* 0x000fe200078e020a */
[----:B------:R-:W-:Y:S02]  /*1460*/  LOP3.LUT R15, R201, 0xf, RZ, 0xc0, !PT ;  /* 0x0000000fc90f7812 */ /* 0x000fe400078ec0ff */
[----:B------:R-:W-:Y:S01]  /*1470*/  SEL R0, RZ, 0x10, P3 ;  /* 0x00000010ff007807 */ /* 0x000fe20001800000 */
[----:B----4-:R-:W-:Y:S01]  /*1480*/  IMAD.WIDE R24, R227, 0x2, R24 ;  /* 0x00000002e3187825 */ /* 0x010fe200078e0218 */
[----:B------:R-:W-:Y:S01]  /*1490*/  ISETP.GE.AND P3, PT, R219, UR4, PT ;  /* 0x00000004db007c0c */ /* 0x000fe2000bf66270 */
[----:B------:R-:W-:Y:S01]  /*14a0*/  @!PT LDS RZ, [RZ] ;  /* 0x00000000fffff984 */ /* 0x000fe20000000800 */
[----:B------:R-:W-:Y:S01]  /*14b0*/  @!PT LDS RZ, [RZ] ;  /* 0x00000000fffff984 */ /* 0x000fe20000000800 */
[----:B------:R-:W-:Y:S01]  /*14c0*/  @!PT LDS RZ, [RZ] ;  /* 0x00000000fffff984 */ /* 0x000fe20000000800 */
[----:B------:R1:W-:Y:S01]  /*14d0*/  LDGSTS.E.BYPASS.LTC128B.128 [R211+0x2000], [R22.64+0x40], P5 ;  /* 0x0200004016d37fae */ /* 0x0003e2000a901d4a */
[----:B------:R-:W-:Y:S01]  /*14e0*/  SEL R0, R0, RZ, P1 ;  /* 0x000000ff00007207 */ /* 0x000fe20000800000 */
[----:B------:R-:W-:Y:S02]  /*14f0*/  IMAD.WIDE R32, R227, 0x2, R26 ;  /* 0x00000002e3207825 */ /* 0x000fe400078e021a */
[----:B------:R2:W-:Y:S04]  /*1500*/  LDGSTS.E.BYPASS.LTC128B.128 [R210+0x2000], [R20.64+0x40], P5 ;  /* 0x0200004014d27fae */ /* 0x0005e8000a901d4a */
[----:B------:R3:W-:Y:S04]  /*1510*/  LDGSTS.E.BYPASS.LTC128B.128 [R209+0x2000], [R18.64+0x40], P5 ;  /* 0x0200004012d17fae */ /* 0x0007e8000a901d4a */
[----:B------:R4:W-:Y:S01]  /*1520*/  LDGSTS.E.BYPASS.LTC128B.128 [R208+0x2000], [R16.64+0x40], P5 ;  /* 0x0200004010d07fae */ /* 0x0009e2000a901d4a */
[----:B------:R-:W-:-:S02]  /*1530*/  ISETP.NE.U32.AND P5, PT, R2, RZ, PT ;  /* 0x000000ff0200720c */ /* 0x000fc40003fa5070 */
[----:B------:R-:W-:Y:S01]  /*1540*/  SEL R2, RZ, 0x10, P3 ;  /* 0x00000010ff027807 */ /* 0x000fe20001800000 */
[----:B------:R-:W0:Y:S01]  /*1550*/  LDGDEPBAR ;  /* 0x00000000000079af */ /* 0x000e220000000000 */
[----:B------:R-:W-:Y:S02]  /*1560*/  ISETP.NE.U32.AND P3, PT, R0, RZ, PT ;  /* 0x000000ff0000720c */ /* 0x000fe40003f65070 */
[----:B------:R-:W-:Y:S01]  /*1570*/  SEL R2, R2, RZ, P1 ;  /* 0x000000ff02027207 */ /* 0x000fe20000800000 */
[----:B------:R1:W-:Y:S01]  /*1580*/  LDGSTS.E.BYPASS.LTC128B.128 [R207+0x8000], [R12.64], P2 ;  /* 0x080000000ccf7fae */ /* 0x0003e20009101d4a */
[----:B------:R-:W-:-:S03]  /*1590*/  ISETP.GE.AND P2, PT, R217, UR4, PT ;  /* 0x00000004d9007c0c */ /* 0x000fc6000bf46270 */
[----:B------:R2:W-:Y:S01]  /*15a0*/  LDGSTS.E.BYPASS.LTC128B.128 [R206+0x8000], [R10.64], P0 ;  /* 0x080000000ace7fae */ /* 0x0005e20008101d4a */
[----:B------:R-:W-:Y:S02]  /*15b0*/  SEL R3, RZ, 0x10, P2 ;  /* 0x00000010ff037807 */ /* 0x000fe40001000000 */
[----:B------:R-:W-:Y:S01]  /*15c0*/  ISETP.GE.AND P2, PT, R215, UR4, PT ;  /* 0x00000004d7007c0c */ /* 0x000fe2000bf46270 */
[----:B------:R3:W-:Y:S01]  /*15d0*/  LDGSTS.E.BYPASS.LTC128B.128 [R205+0x8000], [R26.64], P6 ;  /* 0x080000001acd7fae */ /* 0x0007e2000b101d4a */
[----:B------:R-:W-:Y:S02]  /*15e0*/  SEL R3, R3, RZ, P1 ;  /* 0x000000ff03037207 */ /* 0x000fe40000800000 */
[----:B------:R-:W-:Y:S01]  /*15f0*/  SEL R0, RZ, 0x10, P2 ;  /* 0x00000010ff007807 */ /* 0x000fe20001000000 */
[----:B------:R4:W-:Y:S01]  /*1600*/  LDGSTS.E.BYPASS.LTC128B.128 [R204+0x8000], [R24.64], P5 ;  /* 0x0800000018cc7fae */ /* 0x0009e2000a901d4a */
[----:B------:R-:W-:Y:S02]  /*1610*/  ISETP.NE.U32.AND P2, PT, R2, RZ, PT ;  /* 0x000000ff0200720c */ /* 0x000fe40003f45070 */
[----:B------:R-:W-:Y:S01]  /*1620*/  SEL R0, R0, RZ, P1 ;  /* 0x000000ff00007207 */ /* 0x000fe20000800000 */
[----:B------:R-:W0:Y:S04]  /*1630*/  LDGDEPBAR ;  /* 0x00000000000079af */ /* 0x000e280000000000 */
[----:B------:R-:W-:Y:S01]  /*1640*/  BAR.SYNC.DEFER_BLOCKING 0x0 ;  /* 0x0000000000007b1d */ /* 0x000fe20000010000 */
[----:B------:R-:W-:-:S02]  /*1650*/  ISETP.NE.U32.AND P1, PT, R3, RZ, PT ;  /* 0x000000ff0300720c */ /* 0x000fc40003f25070 */
[----:B------:R-:W-:Y:S02]  /*1660*/  ISETP.NE.U32.AND P0, PT, R0, RZ, PT ;  /* 0x000000ff0000720c */ /* 0x000fe40003f05070 */
[----:B------:R-:W-:Y:S01]  /*1670*/  LOP3.LUT R2, R7, R202, RZ, 0xfc, !PT ;  /* 0x000000ca07027212 */ /* 0x000fe200078efcff */
[----:B------:R-:W-:Y:S01]  /*1680*/  IMAD.SHL.U32 R7, R15, 0x80, RZ ;  /* 0x000000800f077824 */ /* 0x000fe200078e00ff */
[----:B-1----:R-:W-:Y:S02]  /*1690*/  CS2R R12, SRZ ;  /* 0x00000000000c7805 */ /* 0x002fe4000001ff00 */
[C---:B------:R-:W-:Y:S02]  /*16a0*/  LOP3.LUT R4, R2.reuse, 0x7, R201, 0x78, !PT ;  /* 0x0000000702047812 */ /* 0x040fe400078e78c9 */
[C---:B------:R-:W-:Y:S01]  /*16b0*/  LOP3.LUT R196, R2.reuse, 0x4, RZ, 0xfc, !PT ;  /* 0x0000000402c47812 */ /* 0x040fe200078efcff */
[----:B--2---:R-:W-:Y:S01]  /*16c0*/  CS2R R10, SRZ ;  /* 0x00000000000a7805 */ /* 0x004fe2000001ff00 */
[----:B------:R-:W-:Y:S01]  /*16d0*/  LOP3.LUT R0, R2, 0x8, RZ, 0xfc, !PT ;  /* 0x0000000802007812 */ /* 0x000fe200078efcff */
[----:B------:R-:W-:Y:S01]  /*16e0*/  IMAD.SHL.U32 R4, R4, 0x8, RZ ;  /* 0x0000000804047824 */ /* 0x000fe200078e00ff */
[----:B------:R-:W-:Y:S01]  /*16f0*/  LOP3.LUT R2, R2, 0xc, RZ, 0xfc, !PT ;  /* 0x0000000c02027812 */ /* 0x000fe200078efcff */
[----:B---3--:R-:W-:Y:S01]  /*1700*/  IMAD.WIDE R26, R227, 0x2, R24 ;  /* 0x00000002e31a7825 */ /* 0x008fe200078e0218 */
[----:B------:R-:W-:-:S02]  /*1710*/  LOP3.LUT R196, R196, 0x7, R201, 0x78, !PT ;  /* 0x00000007c4c47812 */ /* 0x000fc400078e78c9 */
[--C-:B------:R-:W-:Y:S01]  /*1720*/  LOP3.LUT R0, R0, 0x7, R201.reuse, 0x78, !PT ;  /* 0x0000000700007812 */ /* 0x100fe200078e78c9 */
[----:B----4-:R-:W-:Y:S01]  /*1730*/  IMAD.MOV.U32 R24, RZ, RZ, RZ ;  /* 0x000000ffff187224 */ /* 0x010fe200078e00ff */
[--C-:B------:R-:W-:Y:S01]  /*1740*/  LOP3.LUT R2, R2, 0x7, R201.reuse, 0x78, !PT ;  /* 0x0000000702027812 */ /* 0x100fe200078e78c9 */
[----:B------:R-:W-:Y:S01]  /*1750*/  IMAD.SHL.U32 R196, R196, 0x8, RZ ;  /* 0x00000008c4c47824 */ /* 0x000fe200078e00ff */
[-C--:B------:R-:W-:Y:S01]  /*1760*/  LOP3.LUT R197, R4, R7.reuse, RZ, 0xfc, !PT ;  /* 0x0000000704c57212 */ /* 0x080fe200078efcff */
[----:B------:R-:W-:Y:S01]  /*1770*/  @!PT LDS RZ, [RZ] ;  /* 0x00000000fffff984 */ /* 0x000fe20000000800 */
[----:B------:R-:W-:Y:S01]  /*1780*/  @!PT LDS RZ, [RZ] ;  /* 0x00000000fffff984 */ /* 0x000fe20000000800 */
[----:B------:R-:W-:Y:S01]  /*1790*/  @!PT LDS RZ, [RZ] ;  /* 0x00000000fffff984 */ /* 0x000fe20000000800 */
[----:B------:R1:W-:Y:S01]  /*17a0*/  LDGSTS.E.BYPASS.LTC128B.128 [R211+0x4000], [R22.64+0x80], P4 ;  /* 0x0400008016d37fae */ /* 0x0003e2000a101d4a */
[----:B------:R-:W-:Y:S01]  /*17b0*/  IMAD.SHL.U32 R0, R0, 0x8, RZ ;  /* 0x0000000800007824 */ /* 0x000fe200078e00ff */
[----:B------:R-:W-:Y:S01]  /*17c0*/  LOP3.LUT R4, R15, 0x10, R220, 0xf8, !PT ;  /* 0x000000100f047812 */ /* 0x000fe200078ef8dc */
[----:B------:R-:W-:Y:S01]  /*17d0*/  IMAD.SHL.U32 R2, R2, 0x8, RZ ;  /* 0x0000000802027824 */ /* 0x000fe200078e00ff */
[----:B------:R2:W-:Y:S01]  /*17e0*/  LDGSTS.E.BYPASS.LTC128B.128 [R210+0x4000], [R20.64+0x80], P4 ;  /* 0x0400008014d27fae */ /* 0x0005e2000a101d4a */
[-C--:B------:R-:W-:Y:S01]  /*17f0*/  LOP3.LUT R196, R196, R7.reuse, RZ, 0xfc, !PT ;  /* 0x00000007c4c47212 */ /* 0x080fe200078efcff */
[----:B------:R-:W-:Y:S01]  /*1800*/  IMAD.SHL.U32 R197, R197, 0x2, RZ ;  /* 0x00000002c5c57824 */ /* 0x000fe200078e00ff */
[-C--:B------:R-:W-:Y:S01]  /*1810*/  LOP3.LUT R3, R0, R7.reuse, RZ, 0xfc, !PT ;  /* 0x0000000700037212 */ /* 0x080fe200078efcff */
[----:B------:R3:W-:Y:S01]  /*1820*/  LDGSTS.E.BYPASS.LTC128B.128 [R209+0x4000], [R18.64+0x80], P4 ;  /* 0x0400008012d17fae */ /* 0x0007e2000a101d4a */
[----:B------:R-:W-:Y:S01]  /*1830*/  LOP3.LUT R2, R2, R7, RZ, 0xfc, !PT ;  /* 0x0000000702027212 */ /* 0x000fe200078efcff */
[----:B------:R-:W-:Y:S01]  /*1840*/  IMAD.SHL.U32 R4, R4, 0x20, RZ ;  /* 0x0000002004047824 */ /* 0x000fe200078e00ff */
[----:B------:R-:W-:Y:S01]  /*1850*/  SHF.R.U32.HI R7, RZ, 0x1, R201 ;  /* 0x00000001ff077819 */ /* 0x000fe200000116c9 */
[----:B------:R4:W-:Y:S01]  /*1860*/  LDGSTS.E.BYPASS.LTC128B.128 [R208+0x4000], [R16.64+0x80], P4 ;  /* 0x0400008010d07fae */ /* 0x0009e2000a101d4a */
[----:B------:R-:W-:-:S02]  /*1870*/  IMAD.SHL.U32 R196, R196, 0x2, RZ ;  /* 0x00000002c4c47824 */ /* 0x000fc400078e00ff */
[----:B------:R-:W-:Y:S01]  /*1880*/  SGXT.U32 R7, R7, 0x2 ;  /* 0x000000020707781a */ /* 0x000fe20000000000 */
[----:B------:R-:W0:Y:S01]  /*1890*/  LDGDEPBAR ;  /* 0x00000000000079af */ /* 0x000e220000000000 */
[----:B------:R-:W-:Y:S02]  /*18a0*/  IMAD.SHL.U32 R3, R3, 0x2, RZ ;  /* 0x0000000203037824 */ /* 0x000fe400078e00ff */
[----:B------:R-:W-:Y:S01]  /*18b0*/  LOP3.LUT R203, R218, R7, RZ, 0x3c, !PT ;  /* 0x00000007dacb7212 */ /* 0x000fe200078e3cff */
[----:B------:R4:W-:Y:S01]  /*18c0*/  LDGSTS.E.BYPASS.LTC128B.128 [R207+0xa000], [R28.64], P3 ;  /* 0x0a0000001ccf7fae */ /* 0x0009e20009901d4a */
[----:B------:R-:W-:Y:S02]  /*18d0*/  IMAD.SHL.U32 R2, R2, 0x2, RZ ;  /* 0x0000000202027824 */ /* 0x000fe400078e00ff */
[----:B------:R-:W-:Y:S01]  /*18e0*/  IMAD.MOV.U32 R0, RZ, RZ, RZ ;  /* 0x000000ffff007224 */ /* 0x000fe200078e00ff */
[----:B------:R4:W-:Y:S01]  /*18f0*/  LDGSTS.E.BYPASS.LTC128B.128 [R206+0xa000], [R30.64], P2 ;  /* 0x0a0000001ece7fae */ /* 0x0009e20009101d4a */
[----:B------:R-:W-:-:S02]  /*1900*/  IMAD.SHL.U32 R203, R203, 0x8, RZ ;  /* 0x00000008cbcb7824 */ /* 0x000fc400078e00ff */
[----:B-1----:R-:W-:Y:S01]  /*1910*/  IMAD.MOV.U32 R22, RZ, RZ, RZ ;  /* 0x000000ffff167224 */ /* 0x002fe200078e00ff */
[----:B------:R1:W-:Y:S02]  /*1920*/  LDGSTS.E.BYPASS.LTC128B.128 [R205+0xa000], [R32.64], P1 ;  /* 0x0a00000020cd7fae */ /* 0x0003e40008901d4a */
[----:B------:R-:W-:Y:S01]  /*1930*/  LOP3.LUT R203, R4, R203, RZ, 0xfc, !PT ;  /* 0x000000cb04cb7212 */ /* 0x000fe200078efcff */
[----:B--2---:R-:W-:Y:S01]  /*1940*/  IMAD.MOV.U32 R20, RZ, RZ, RZ ;  /* 0x000000ffff147224 */ /* 0x004fe200078e00ff */
[----:B------:R2:W-:Y:S01]  /*1950*/  LDGSTS.E.BYPASS.LTC128B.128 [R204+0xa000], [R26.64], P0 ;  /* 0x0a0000001acc7fae */ /* 0x0005e20008101d4a */
[----:B------:R-:W-:Y:S02]  /*1960*/  ISETP.GE.AND P0, PT, R236, 0x20, PT ;  /* 0x00000020ec00780c */ /* 0x000fe40003f06270 */
[----:B------:R-:W-:Y:S01]  /*1970*/  IMAD.SHL.U32 R203, R203, 0x2, RZ ;  /* 0x00000002cbcb7824 */ /* 0x000fe200078e00ff */
[----:B------:R-:W0:Y:S01]  /*1980*/  LDGDEPBAR ;  /* 0x00000000000079af */ /* 0x000e220000000000 */
[----:B---3--:R-:W-:-:S02]  /*1990*/  IMAD.MOV.U32 R18, RZ, RZ, RZ ;  /* 0x000000ffff127224 */ /* 0x008fc400078e00ff */
[----:B----4-:R-:W-:Y:S02]  /*19a0*/  IMAD.MOV.U32 R16, RZ, RZ, RZ ;  /* 0x000000ffff107224 */ /* 0x010fe400078e00ff */
[----:B------:R-:W-:Y:S02]  /*19b0*/  IMAD.MOV.U32 R28, RZ, RZ, RZ ;  /* 0x000000ffff1c7224 */ /* 0x000fe400078e00ff */
[----:B------:R-:W-:Y:S02]  /*19c0*/  IMAD.MOV.U32 R30, RZ, RZ, RZ ;  /* 0x000000ffff1e7224 */ /* 0x000fe400078e00ff */
[----:B-1----:R-:W-:Y:S02]  /*19d0*/  IMAD.MOV.U32 R32, RZ, RZ, RZ ;  /* 0x000000ffff207224 */ /* 0x002fe400078e00ff */
[----:B--2---:R-:W-:Y:S01]  /*19e0*/  IMAD.MOV.U32 R26, RZ, RZ, RZ ;  /* 0x000000ffff1a7224 */ /* 0x004fe200078e00ff */
[----:B------:R-:W-:-:S04]  /*19f0*/  DEPBAR.LE SB0, 0x4 ;  /* 0x000081000000791a */ /* 0x000fc80000000000 */
[----:B------:R-:W-:Y:S06]  /*1a00*/  BAR.SYNC.DEFER_BLOCKING 0x0 ;  /* 0x0000000000007b1d */ /* 0x000fec0000010000 */
[----:B------:R1:W2:Y:S04]  /*1a10*/  LDSM.16.M88.4 R132, [R203] ;  /* 0x00000000cb84783b */ /* 0x0002a80000000200 */
[----:B------:R1:W3:Y:S04]  /*1a20*/  LDSM.16.M88.4 R152, [R203+0x800] ;  /* 0x00080000cb98783b */ /* 0x0002e80000000200 */
[----:B------:R1:W4:Y:S04]  /*1a30*/  LDSM.16.M88.4 R156, [R203+0x1000] ;  /* 0x00100000cb9c783b */ /* 0x0003280000000200 */
[----:B------:R1:W1:Y:S04]  /*1a40*/  LDSM.16.M88.4 R160, [R203+0x1800] ;  /* 0x00180000cba0783b */ /* 0x0002680000000200 */
[----:B------:R1:W1:Y:S04]  /*1a50*/  LDSM.16.MT88.4 R136, [R197+0x6000] ;  /* 0x00600000c588783b */ /* 0x0002680000004200 */
[----:B------:R1:W1:Y:S04]  /*1a60*/  LDSM.16.MT88.4 R140, [R196+0x6000] ;  /* 0x00600000c48c783b */ /* 0x0002680000004200 */
[----:B------:R1:W1:Y:S04]  /*1a70*/  LDSM.16.MT88.4 R144, [R3+0x6000] ;  /* 0x006000000390783b */ /* 0x0002680000004200 */
[----:B------:R1:W1:Y:S01]  /*1a80*/  LDSM.16.MT88.4 R148, [R2+0x6000] ;  /* 0x006000000294783b */ /* 0x0002620000004200 */
[----:B------:R-:W-:Y:S05]  /*1a90*/  @!P0 BRA `(.L_x_0) ;  /* 0x0000150000008947 */ /* 0x000fea0003800000 */
[----:B------:R-:W-:Y:S01]  /*1aa0*/  SHF.R.S32.HI R233, RZ, 0x1f, R8 ;  /* 0x0000001fffe97819 */ /* 0x000fe20000011408 */
[----:B------:R-:W-:Y:S01]  /*1ab0*/  IMAD.MOV.U32 R0, RZ, RZ, 0x6 ;  /* 0x00000006ff007424 */ /* 0x000fe200078e00ff */
[C---:B------:R-:W-:Y:S01]  /*1ac0*/  LEA R232, P0, R8.reuse, c[0x0][0x160], 0x1 ;  /* 0x0000580008e87a11 */ /* 0x040fe200078008ff */
[----:B------:R-:W-:Y:S01]  /*1ad0*/  IMAD.MOV.U32 R226, RZ, RZ, 0x2 ;  /* 0x00000002ffe27424 */ /* 0x000fe200078e00ff */
[----:B------:R-:W-:Y:S01]  /*1ae0*/  LOP3.LUT R7, R7, 0x2, R218, 0x1e, !PT ;  /* 0x0000000207077812 */ /* 0x000fe200078e1eda */
[----:B------:R-:W-:Y:S01]  /*1af0*/  IMAD.WIDE.U32 R224, R227, R0, c[0x0][0x168] ;  /* 0x00005a00e3e07625 */ /* 0x000fe200078e0000 */
[----:B------:R-:W-:Y:S01]  /*1b00*/  LEA.HI.X R233, R8, c[0x0][0x164], R233, 0x1, P0 ;  /* 0x0000590008e97a11 */ /* 0x000fe200000f0ce9 */
[----:B------:R-:W-:Y:S01]  /*1b10*/  CS2R R10, SRZ ;  /* 0x00000000000a7805 */ /* 0x000fe2000001ff00 */
[----:B------:R-:W-:Y:S01]  /*1b20*/  SHF.R.S32.HI R235, RZ, 0x1f, R6 ;  /* 0x0000001fffeb7819 */ /* 0x000fe20000011406 */
[----:B------:R-:W-:Y:S01]  /*1b30*/  IMAD.SHL.U32 R7, R7, 0x8, RZ ;  /* 0x0000000807077824 */ /* 0x000fe200078e00ff */
[C---:B------:R-:W-:Y:S01]  /*1b40*/  LEA R234, P0, R6.reuse, c[0x0][0x160], 0x1 ;  /* 0x0000580006ea7a11 */ /* 0x040fe200078008ff */
[----:B------:R-:W-:Y:S01]  /*1b50*/  CS2R R12, SRZ ;  /* 0x00000000000c7805 */ /* 0x000fe2000001ff00 */
[----:B------:R-:W-:Y:S01]  /*1b60*/  SHF.R.S32.HI R9, RZ, 0x1f, R236 ;  /* 0x0000001fff097819 */ /* 0x000fe200000114ec */
[----:B------:R-:W-:Y:S01]  /*1b70*/  CS2R R14, SRZ ;  /* 0x00000000000e7805 */ /* 0x000fe2000001ff00 */
[----:B------:R-:W-:Y:S01]  /*1b80*/  LEA.HI.X R235, R6, c[0x0][0x164], R235, 0x1, P0 ;  /* 0x0000590006eb7a11 */ /* 0x000fe200000f0ceb */
[----:B------:R-:W-:Y:S01]  /*1b90*/  IMAD.IADD R6, R216, 0x1, R221 ;  /* 0x00000001d8067824 */ /* 0x000fe200078e02dd */
[----:B------:R-:W-:Y:S01]  /*1ba0*/  SHF.R.S32.HI R8, RZ, 0x1f, R227 ;  /* 0x0000001fff087819 */ /* 0x000fe200000114e3 */
[----:B------:R-:W-:Y:S01]  /*1bb0*/  CS2R R16, SRZ ;  /* 0x0000000000107805 */ /* 0x000fe2000001ff00 */
[----:B------:R-:W-:Y:S01]  /*1bc0*/  SHF.R.S32.HI R229, RZ, 0x1f, R38 ;  /* 0x0000001fffe57819 */ /* 0x000fe20000011426 */
[--C-:B------:R-:W-:Y:S01]  /*1bd0*/  IMAD R167, R6, c[0x0][0x188], R5.reuse ;  /* 0x0000620006a77a24 */ /* 0x100fe200078e0205 */
[----:B------:R-:W-:Y:S01]  /*1be0*/  LEA R228, P2, R38, c[0x0][0x160], 0x1 ;  /* 0x0000580026e47a11 */ /* 0x000fe200078408ff */
[----:B------:R-:W-:Y:S01]  /*1bf0*/  IMAD R222, R8, 0x6, RZ ;  /* 0x0000000608de7824 */ /* 0x000fe200078e02ff */
[----:B------:R-:W-:Y:S01]  /*1c00*/  SHF.R.S32.HI R231, RZ, 0x1f, R36 ;  /* 0x0000001fffe77819 */ /* 0x000fe20000011424 */
[----:B------:R-:W-:Y:S01]  /*1c10*/  CS2R R18, SRZ ;  /* 0x0000000000127805 */ /* 0x000fe2000001ff00 */
[----:B------:R-:W-:Y:S01]  /*1c20*/  LEA R230, P1, R36, c[0x0][0x160], 0x1 ;  /* 0x0000580024e67a11 */ /* 0x000fe200078208ff */
[----:B------:R-:W-:Y:S01]  /*1c30*/  IMAD.IADD R222, R225, 0x1, R222 ;  /* 0x00000001e1de7824 */ /* 0x000fe200078e02de */
[----:B------:R-:W-:Y:S01]  /*1c40*/  LOP3.LUT R0, R4, R7, RZ, 0xfc, !PT ;  /* 0x0000000704007212 */ /* 0x000fe200078efcff */
[----:B------:R-:W-:Y:S01]  /*1c50*/  CS2R R20, SRZ ;  /* 0x0000000000147805 */ /* 0x000fe2000001ff00 */
[C---:B------:R-:W-:Y:S01]  /*1c60*/  IADD3 R166, R6.reuse, 0x18, RZ ;  /* 0x0000001806a67810 */ /* 0x040fe20007ffe0ff */
[----:B------:R-:W-:Y:S01]  /*1c70*/  CS2R R22, SRZ ;  /* 0x0000000000167805 */ /* 0x000fe2000001ff00 */
[C---:B------:R-:W-:Y:S01]  /*1c80*/  LOP3.LUT R4, R6.reuse, 0x10, RZ, 0xfc, !PT ;  /* 0x0000001006047812 */ /* 0x040fe200078efcff */
[----:B------:R-:W-:Y:S01]  /*1c90*/  CS2R R24, SRZ ;  /* 0x0000000000187805 */ /* 0x000fe2000001ff00 */
[----:B------:R-:W-:Y:S01]  /*1ca0*/  IADD3 R164, R6, 0x8, RZ ;  /* 0x0000000806a47810 */ /* 0x000fe20007ffe0ff */
[--C-:B------:R-:W-:Y:S01]  /*1cb0*/  IMAD R166, R166, c[0x0][0x188], R5.reuse ;  /* 0x00006200a6a67a24 */ /* 0x100fe200078e0205 */
[----:B------:R-:W-:Y:S01]  /*1cc0*/  LEA.HI R236, R9, R236, RZ, 0x5 ;  /* 0x000000ec09ec7211 */ /* 0x000fe200078f28ff */
[----:B------:R-:W-:Y:S01]  /*1cd0*/  IMAD R165, R4, c[0x0][0x188], R5 ;  /* 0x0000620004a57a24 */ /* 0x000fe200078e0205 */
[----:B------:R-:W-:Y:S01]  /*1ce0*/  LEA.HI.X R229, R38, c[0x0][0x164], R229, 0x1, P2 ;  /* 0x0000590026e57a11 */ /* 0x000fe200010f0ce5 */
[----:B------:R-:W-:Y:S01]  /*1cf0*/  IMAD R164, R164, c[0x0][0x188], R5 ;  /* 0x00006200a4a47a24 */ /* 0x000fe200078e0205 */
[----:B------:R-:W-:Y:S01]  /*1d00*/  LEA.HI.X R231, R36, c[0x0][0x164], R231, 0x1, P1 ;  /* 0x0000590024e77a11 */ /* 0x000fe200008f0ce7 */
[----:B------:R-:W-:Y:S01]  /*1d10*/  CS2R R4, SRZ ;  /* 0x0000000000047805 */ /* 0x000fe2000001ff00 */
[----:B------:R-:W-:Y:S01]  /*1d20*/  IADD3 R228, P3, R228, 0xc0, RZ ;  /* 0x000000c0e4e47810 */ /* 0x000fe20007f7e0ff */
[----:B------:R-:W-:Y:S01]  /*1d30*/  CS2R R6, SRZ ;  /* 0x0000000000067805 */ /* 0x000fe2000001ff00 */
[----:B------:R-:W-:Y:S01]  /*1d40*/  IADD3 R230, P2, R230, 0xc0, RZ ;  /* 0x000000c0e6e67810 */ /* 0x000fe20007f5e0ff */
[----:B------:R-:W-:Y:S01]  /*1d50*/  CS2R R26, SRZ ;  /* 0x00000000001a7805 */ /* 0x000fe2000001ff00 */
[----:B------:R-:W-:Y:S01]  /*1d60*/  IADD3 R232, P1, R232, 0xc0, RZ ;  /* 0x000000c0e8e87810 */ /* 0x000fe20007f3e0ff */
[----:B------:R-:W-:Y:S01]  /*1d70*/  CS2R R28, SRZ ;  /* 0x00000000001c7805 */ /* 0x000fe2000001ff00 */
[----:B------:R-:W-:Y:S01]  /*1d80*/  IADD3 R234, P0, R234, 0xc0, RZ ;  /* 0x000000c0eaea7810 */ /* 0x000fe20007f1e0ff */
[----:B------:R-:W-:Y:S01]  /*1d90*/  CS2R R30, SRZ ;  /* 0x00000000001e7805 */ /* 0x000fe2000001ff00 */
[----:B------:R-:W-:Y:S01]  /*1da0*/  SHF.R.S32.HI R236, RZ, 0x5, R236 ;  /* 0x00000005ffec7819 */ /* 0x000fe200000114ec */
[----:B------:R-:W-:Y:S01]  /*1db0*/  CS2R R32, SRZ ;  /* 0x0000000000207805 */ /* 0x000fe2000001ff00 */
[C---:B------:R-:W-:Y:S01]  /*1dc0*/  SHF.L.U64.HI R225, R227.reuse, 0x1, R8 ;  /* 0x00000001e3e17819 */ /* 0x040fe20000010208 */
[----:B------:R-:W-:Y:S01]  /*1dd0*/  IMAD.SHL.U32 R227, R227, 0x2, RZ ;  /* 0x00000002e3e37824 */ /* 0x000fe200078e00ff */
[----:B------:R-:W-:Y:S01]  /*1de0*/  CS2R R8, SRZ ;  /* 0x0000000000087805 */ /* 0x000fe2000001ff00 */
        /* <DEDUP_REMOVED lines=49> */
[----:B------:R-:W-:Y:S01]  /*2100*/  IMAD.X R229, RZ, RZ, R229, P3 ;  /* 0x000000ffffe57224 */ /* 0x000fe200018e06e5 */
[----:B------:R-:W-:Y:S01]  /*2110*/  IADD3 R237, R236, -0x3, RZ ;  /* 0xfffffffdeced7810 */ /* 0x000fe20007ffe0ff */
[----:B------:R-:W-:Y:S01]  /*2120*/  IMAD.X R231, RZ, RZ, R231, P2 ;  /* 0x000000ffffe77224 */ /* 0x000fe200010e06e7 */
[----:B------:R-:W-:Y:S01]  /*2130*/  UIADD3 UR8, UR8, -0x60, URZ ;  /* 0xffffffa008087890 */ /* 0x000fe2000fffe03f */
[----:B------:R-:W-:Y:S01]  /*2140*/  IMAD.X R233, RZ, RZ, R233, P1 ;  /* 0x000000ffffe97224 */ /* 0x000fe200008e06e9 */
[----:B------:R-:W-:Y:S01]  /*2150*/  UMOV UR7, URZ ;  /* 0x0000003f00077c82 */ /* 0x000fe20008000000 */
[----:B------:R-:W-:Y:S01]  /*2160*/  IMAD.X R235, RZ, RZ, R235, P0 ;  /* 0x000000ffffeb7224 */ /* 0x000fe200000e06eb */
[----:B------:R-:W-:Y:S01]  /*2170*/  UMOV UR5, 0x6000 ;  /* 0x0000600000057882 */ /* 0x000fe20000000000 */
[----:B------:R-:W-:Y:S01]  /*2180*/  IMAD.WIDE R238, R167, 0x2, RZ ;  /* 0x00000002a7ee7825 */ /* 0x000fe200078e02ff */
[----:B------:R-:W-:-:S02]  /*2190*/  UMOV UR4, URZ ;  /* 0x0000003f00047c82 */ /* 0x000fc40008000000 */
[----:B------:R-:W-:Y:S01]  /*21a0*/  UMOV UR6, URZ ;  /* 0x0000003f00067c82 */ /* 0x000fe20008000000 */
[----:B------:R-:W-:Y:S02]  /*21b0*/  IMAD.SHL.U32 R0, R0, 0x2, RZ ;  /* 0x0000000200007824 */ /* 0x000fe400078e00ff */
[----:B------:R-:W-:-:S04]  /*21c0*/  IMAD.WIDE R240, R166, 0x2, RZ ;  /* 0x00000002a6f07825 */ /* 0x000fc800078e02ff */
[----:B------:R-:W-:-:S04]  /*21d0*/  IMAD.WIDE R242, R165, 0x2, RZ ;  /* 0x00000002a5f27825 */ /* 0x000fc800078e02ff */
[----:B------:R-:W-:-:S04]  /*21e0*/  IMAD.WIDE R244, R164, 0x2, RZ ;  /* 0x00000002a4f47825 */ /* 0x000fc800078e02ff */
.L_x_1:
[C---:B-123--:R-:W-:Y:S01]  /*21f0*/  HMMA.16816.F32 R4, R132.reuse, R136, R4 ;  /* 0x000000888404723c */ /* 0x04efe20000001804 */
[----:B------:R-:W-:Y:S01]  /*2200*/  LDSM.16.M88.4 R164, [R0+UR4] ;  /* 0x0000000400a4783b */ /* 0x000fe20008000200 */
[----:B------:R-:W-:Y:S03]  /*2210*/  UIADD3 UR7, UR7, 0x1, URZ ;  /* 0x0000000107077890 */ /* 0x000fe6000fffe03f */
[----:B------:R-:W-:Y:S01]  /*2220*/  ISETP.LE.AND P1, PT, R237, UR6, PT ;  /* 0x00000006ed007c0c */ /* 0x000fe2000bf23270 */
[----:B------:R-:W-:Y:S01]  /*2230*/  UISETP.GE.AND UP0, UPT, UR7, 0x3, UPT ;  /* 0x000000030700788c */ /* 0x000fe2000bf06270 */
[----:B------:R-:W-:Y:S01]  /*2240*/  ISETP.GE.AND P2, PT, R213, UR8, PT ;  /* 0x00000008d5007c0c */ /* 0x000fe2000bf46270 */
[C---:B------:R-:W-:Y:S01]  /*2250*/  HMMA.16816.F32 R8, R132.reuse, R138, R8 ;  /* 0x0000008a8408723c */ /* 0x040fe20000001808 */
[----:B------:R-:W1:Y:S01]  /*2260*/  LDSM.16.MT88.4 R168, [R197+UR5+0x1000] ;  /* 0x00100005c5a8783b */ /* 0x000e620008004200 */
[----:B------:R-:W-:Y:S01]  /*2270*/  UIADD3 UR6, UR6, 0x1, URZ ;  /* 0x0000000106067890 */ /* 0x000fe2000fffe03f */
[----:B------:R-:W-:Y:S01]  /*2280*/  ISETP.GE.AND P0, PT, R214, UR8, PT ;  /* 0x00000008d6007c0c */ /* 0x000fe2000bf06270 */
[----:B------:R-:W-:Y:S01]  /*2290*/  USEL UR7, UR7, URZ, !UP0 ;  /* 0x0000003f07077287 */ /* 0x000fe2000c000000 */
[----:B------:R-:W-:Y:S02]  /*22a0*/  SEL R247, RZ, 0x10, P2 ;  /* 0x00000010fff77807 */ /* 0x000fe40001000000 */
[----:B------:R-:W-:Y:S01]  /*22b0*/  ISETP.GE.AND P2, PT, R215, UR8, PT ;  /* 0x00000008d7007c0c */ /* 0x000fe2000bf46270 */
[C---:B------:R-:W-:Y:S01]  /*22c0*/  HMMA.16816.F32 R12, R132.reuse, R140, R12 ;  /* 0x0000008c840c723c */ /* 0x040fe2000000180c */
[----:B------:R-:W1:Y:S03]  /*22d0*/  LDSM.16.MT88.4 R172, [R196+UR5+0x1000] ;  /* 0x00100005c4ac783b */ /* 0x000e660008004200 */
[----:B------:R-:W-:Y:S02]  /*22e0*/  SEL R247, R247, RZ, !P1 ;  /* 0x000000fff7f77207 */ /* 0x000fe40004800000 */
[----:B------:R-:W-:Y:S02]  /*22f0*/  SEL R248, RZ, 0x10, P2 ;  /* 0x00000010fff87807 */ /* 0x000fe40001000000 */
[C---:B------:R-:W-:Y:S01]  /*2300*/  HMMA.16816.F32 R16, R132.reuse, R142, R16 ;  /* 0x0000008e8410723c */ /* 0x040fe20000001810 */
[----:B------:R-:W1:Y:S02]  /*2310*/  LDSM.16.MT88.4 R176, [R3+UR5+0x1000] ;  /* 0x0010000503b0783b */ /* 0x000e640008004200 */
[----:B------:R-:W-:Y:S02]  /*2320*/  ISETP.NE.U32.AND P5, PT, R247, RZ, PT ;  /* 0x000000fff700720c */ /* 0x000fe40003fa5070 */
[----:B------:R-:W-:Y:S02]  /*2330*/  SEL R246, RZ, 0x10, P0 ;  /* 0x00000010fff67807 */ /* 0x000fe40000000000 */
[----:B------:R-:W-:Y:S01]  /*2340*/  IADD3 R226, R226, 0x1, RZ ;  /* 0x00000001e2e27810 */ /* 0x000fe20007ffe0ff */
[C---:B------:R-:W-:Y:S01]  /*2350*/  HMMA.16816.F32 R20, R132.reuse, R144, R20 ;  /* 0x000000908414723c */ /* 0x040fe20000001814 */
[----:B------:R-:W1:Y:S02]  /*2360*/  LDSM.16.MT88.4 R180, [R2+UR5+0x1000] ;  /* 0x0010000502b4783b */ /* 0x000e640008004200 */
[----:B------:R-:W-:Y:S02]  /*2370*/  ISETP.GE.AND P0, PT, R219, UR8, PT ;  /* 0x00000008db007c0c */ /* 0x000fe4000bf06270 */
[----:B------:R-:W-:Y:S03]  /*2380*/  SEL R246, R246, RZ, !P1 ;  /* 0x000000fff6f67207 */ /* 0x000fe60004800000 */
[C---:B------:R-:W-:Y:S01]  /*2390*/  HMMA.16816.F32 R24, R132.reuse, R146, R24 ;  /* 0x000000928418723c */ /* 0x040fe20000001818 */
[----:B------:R-:W1:Y:S02]  /*23a0*/  LDSM.16.M88.4 R184, [R0+UR4+0x800] ;  /* 0x0008000400b8783b */ /* 0x000e640008000200 */
[----:B------:R-:W-:Y:S02]  /*23b0*/  ISETP.NE.U32.AND P4, PT, R246, RZ, PT ;  /* 0x000000fff600720c */ /* 0x000fe40003f85070 */
[----:B------:R-:W-:Y:S02]  /*23c0*/  SEL R246, RZ, 0x10, P0 ;  /* 0x00000010fff67807 */ /* 0x000fe40000000000 */
[----:B------:R-:W-:Y:S01]  /*23d0*/  ISETP.GE.AND P0, PT, R217, UR8, PT ;  /* 0x00000008d9007c0c */ /* 0x000fe2000bf06270 */
[C---:B------:R-:W-:Y:S01]  /*23e0*/  HMMA.16816.F32 R28, R132.reuse, R148, R28 ;  /* 0x00000094841c723c */ /* 0x040fe2000000181c */
[----:B------:R-:W2:Y:S01]  /*23f0*/  LDSM.16.M88.4 R188, [R0+UR4+0x1000] ;  /* 0x0010000400bc783b */ /* 0x000ea20008000200 */
[----:B------:R-:W-:Y:S02]  /*2400*/  UIADD3 UR8, UR8, -0x20, URZ ;  /* 0xffffffe008087890 */ /* 0x000fe4000fffe03f */
[----:B------:R-:W-:Y:S02]  /*2410*/  SEL R246, R246, RZ, !P1 ;  /* 0x000000fff6f67207 */ /* 0x000fe40004800000 */
[----:B------:R-:W-:Y:S02]  /*2420*/  SEL R247, RZ, 0x10, P0 ;  /* 0x00000010fff77807 */ /* 0x000fe40000000000 */
[----:B------:R-:W-:Y:S01]  /*2430*/  HMMA.16816.F32 R32, R132, R150, R32 ;  /* 0x000000968420723c */ /* 0x000fe20000001820 */
[----:B------:R-:W2:Y:S02]  /*2440*/  LDSM.16.M88.4 R192, [R0+UR4+0x1800] ;  /* 0x0018000400c0783b */ /* 0x000ea40008000200 */
[----:B------:R-:W-:Y:S06]  /*2450*/  USHF.L.U32 UR4, UR7, 0xd, URZ ;  /* 0x0000000d07047899 */ /* 0x000fec000800063f */
[----:B------:R-:W-:Y:S01]  /*2460*/  BAR.SYNC.DEFER_BLOCKING 0x0 ;  /* 0x0000000000007b1d */ /* 0x000fe20000010000 */
[C---:B---3--:R-:W-:Y:S01]  /*2470*/  HMMA.16816.F32 R36, R152.reuse, R136, R36 ;  /* 0x000000889824723c */ /* 0x048fe20000001824 */
[----:B------:R-:W-:Y:S04]  /*2480*/  UIADD3 UR5, UR4, 0x6000, URZ ;  /* 0x0000600004057890 */ /* 0x000fe8000fffe03f */
[----:B------:R-:W-:Y:S02]  /*2490*/  ISETP.NE.U32.AND P3, PT, R246, RZ, PT ;  /* 0x000000fff600720c */ /* 0x000fe40003f65070 */
[C---:B------:R-:W-:Y:S01]  /*24a0*/  ISETP.GE.AND P0, PT, R226.reuse, 0x3, PT ;  /* 0x00000003e200780c */ /* 0x040fe20003f06270 */
[C---:B------:R-:W-:Y:S04]  /*24b0*/  HMMA.16816.F32 R40, R152.reuse, R138, R40 ;  /* 0x0000008a9828723c */ /* 0x040fe80000001828 */
[----:B------:R-:W-:Y:S02]  /*24c0*/  SEL R226, R226, RZ, !P0 ;  /* 0x000000ffe2e27207 */ /* 0x000fe40004000000 */
[----:B------:R-:W-:Y:S02]  /*24d0*/  SEL R247, R247, RZ, !P1 ;  /* 0x000000fff7f77207 */ /* 0x000fe40004800000 */
[C---:B------:R-:W-:Y:S03]  /*24e0*/  HMMA.16816.F32 R44, R152.reuse, R140, R44 ;  /* 0x0000008c982c723c */ /* 0x040fe6000000182c */
[----:B------:R-:W-:Y:S01]  /*24f0*/  ISETP.NE.U32.AND P2, PT, R247, RZ, PT ;  /* 0x000000fff700720c */ /* 0x000fe20003f45070 */
[----:B------:R-:W-:Y:S01]  /*2500*/  IMAD R251, R226, 0x2000, R211 ;  /* 0x00002000e2fb7824 */ /* 0x000fe200078e02d3 */
[----:B------:R-:W-:Y:S01]  /*2510*/  SEL R246, R248, RZ, !P1 ;  /* 0x000000fff8f67207 */ /* 0x000fe20004800000 */
[----:B------:R-:W-:Y:S02]  /*2520*/  IMAD R247, R226, 0x2000, R210 ;  /* 0x00002000e2f77824 */ /* 0x000fe400078e02d2 */
[C---:B------:R-:W-:Y:S03]  /*2530*/  HMMA.16816.F32 R48, R152.reuse, R142, R48 ;  /* 0x0000008e9830723c */ /* 0x040fe60000001830 */
[----:B------:R-:W-:Y:S01]  /*2540*/  ISETP.NE.U32.AND P1, PT, R246, RZ, PT ;  /* 0x000000fff600720c */ /* 0x000fe20003f25070 */
[C---:B------:R-:W-:Y:S02]  /*2550*/  IMAD R246, R226.reuse, 0x2000, R209 ;  /* 0x00002000e2f67824 */ /* 0x040fe400078e02d1 */
[C---:B------:R-:W-:Y:S02]  /*2560*/  IMAD R249, R226.reuse, 0x2000, R208 ;  /* 0x00002000e2f97824 */ /* 0x040fe400078e02d0 */
[C---:B------:R-:W-:Y:S04]  /*2570*/  HMMA.16816.F32 R52, R152.reuse, R144, R52 ;  /* 0x000000909834723c */ /* 0x040fe80000001834 */
[----:B------:R-:W-:Y:S04]  /*2580*/  IMAD R250, R226, 0x2000, R207 ;  /* 0x00002000e2fa7824 */ /* 0x000fe800078e02cf */
[C---:B------:R-:W-:Y:S08]  /*2590*/  HMMA.16816.F32 R56, R152.reuse, R146, R56 ;  /* 0x000000929838723c */ /* 0x040ff00000001838 */
[C---:B------:R-:W-:Y:S08]  /*25a0*/  HMMA.16816.F32 R60, R152.reuse, R148, R60 ;  /* 0x00000094983c723c */ /* 0x040ff0000000183c */
[----:B------:R-:W-:Y:S08]  /*25b0*/  HMMA.16816.F32 R64, R152, R150, R64 ;  /* 0x000000969840723c */ /* 0x000ff00000001840 */
[C---:B----4-:R-:W-:Y:S08]  /*25c0*/  HMMA.16816.F32 R68, R156.reuse, R136, R68 ;  /* 0x000000889c44723c */ /* 0x050ff00000001844 */
[C---:B------:R-:W-:Y:S08]  /*25d0*/  HMMA.16816.F32 R72, R156.reuse, R138, R72 ;  /* 0x0000008a9c48723c */ /* 0x040ff00000001848 */
[C---:B------:R-:W-:Y:S01]  /*25e0*/  HMMA.16816.F32 R76, R156.reuse, R140, R76 ;  /* 0x0000008c9c4c723c */ /* 0x040fe2000000184c */
[----:B------:R-:W-:Y:S01]  /*25f0*/  @!PT LDS RZ, [RZ] ;  /* 0x00000000fffff984 */ /* 0x000fe20000000800 */
[----:B------:R-:W-:Y:S01]  /*2600*/  @!PT LDS RZ, [RZ] ;  /* 0x00000000fffff984 */ /* 0x000fe20000000800 */
[----:B------:R-:W-:Y:S01]  /*2610*/  @!PT LDS RZ, [RZ] ;  /* 0x00000000fffff984 */ /* 0x000fe20000000800 */
[----:B------:R3:W-:Y:S07]  /*2620*/  LDGSTS.E.BYPASS.LTC128B.128 [R251], [R234.64], P5 ;  /* 0x00000000eafb7fae */ /* 0x0007ee000a901d4a */
[C---:B------:R-:W-:Y:S01]  /*2630*/  HMMA.16816.F32 R80, R156.reuse, R142, R80 ;  /* 0x0000008e9c50723c */ /* 0x040fe20000001850 */
[----:B------:R4:W-:Y:S07]  /*2640*/  LDGSTS.E.BYPASS.LTC128B.128 [R247], [R232.64], P5 ;  /* 0x00000000e8f77fae */ /* 0x0009ee000a901d4a */
[C---:B------:R-:W-:Y:S01]  /*2650*/  HMMA.16816.F32 R84, R156.reuse, R144, R84 ;  /* 0x000000909c54723c */ /* 0x040fe20000001854 */
[----:B------:R1:W-:Y:S07]  /*2660*/  LDGSTS.E.BYPASS.LTC128B.128 [R246], [R230.64], P5 ;  /* 0x00000000e6f67fae */ /* 0x0003ee000a901d4a */
[C---:B------:R-:W-:Y:S01]  /*2670*/  HMMA.16816.F32 R88, R156.reuse, R146, R88 ;  /* 0x000000929c58723c */ /* 0x040fe20000001858 */
[----:B------:R2:W-:Y:S02]  /*2680*/  LDGSTS.E.BYPASS.LTC128B.128 [R249], [R228.64], P5 ;  /* 0x00000000e4f97fae */ /* 0x0005e4000a901d4a */
[----:B------:R-:W-:Y:S05]  /*2690*/  ISETP.LE.AND P5, PT, R236, UR6, PT ;  /* 0x00000006ec007c0c */ /* 0x000fea000bfa3270 */
[C---:B------:R-:W-:Y:S01]  /*26a0*/  HMMA.16816.F32 R92, R156.reuse, R148, R92 ;  /* 0x000000949c5c723c */ /* 0x040fe2000000185c */
[----:B------:R-:W0:Y:S03]  /*26b0*/  LDGDEPBAR ;  /* 0x00000000000079af */ /* 0x000e260000000000 */
[C---:B----4-:R-:W-:Y:S04]  /*26c0*/  IMAD R247, R226.reuse, 0x2000, R204 ;  /* 0x00002000e2f77824 */ /* 0x050fe800078e02cc */
[----:B------:R-:W-:Y:S04]  /*26d0*/  HMMA.16816.F32 R96, R156, R150, R96 ;  /* 0x000000969c60723c */ /* 0x000fe80000001860 */
[----:B-1----:R-:W-:Y:S04]  /*26e0*/  IMAD R246, R226, 0x2000, R206 ;  /* 0x00002000e2f67824 */ /* 0x002fe800078e02ce */
[C---:B------:R-:W-:Y:S08]  /*26f0*/  HMMA.16816.F32 R100, R160.reuse, R136, R100 ;  /* 0x00000088a064723c */ /* 0x040ff00000001864 */
[C---:B------:R-:W-:Y:S07]  /*2700*/  HMMA.16816.F32 R104, R160.reuse, R138, R104 ;  /* 0x0000008aa068723c */ /* 0x040fee0000001868 */
[-C--:B------:R-:W-:Y:S01]  /*2710*/  IADD3 R138, P0, R238, R224.reuse, RZ ;  /* 0x000000e0ee8a7210 */ /* 0x080fe20007f1e0ff */
[C---:B------:R-:W-:Y:S04]  /*2720*/  HMMA.16816.F32 R108, R160.reuse, R140, R108 ;  /* 0x0000008ca06c723c */ /* 0x040fe8000000186c */
[--C-:B------:R-:W-:Y:S01]  /*2730*/  IMAD.X R139, R239, 0x1, R222.reuse, P0 ;  /* 0x00000001ef8b7824 */ /* 0x100fe200000e06de */
[-C--:B------:R-:W-:Y:S03]  /*2740*/  IADD3 R248, P0, R244, R224.reuse, RZ ;  /* 0x000000e0f4f87210 */ /* 0x080fe60007f1e0ff */
[C---:B------:R-:W-:Y:S01]  /*2750*/  HMMA.16816.F32 R112, R160.reuse, R142, R112 ;  /* 0x0000008ea070723c */ /* 0x040fe20000001870 */
[----:B---3--:R3:W-:Y:S03]  /*2760*/  LDGSTS.E.BYPASS.LTC128B.128 [R250+0x6000], [R138.64], P4 ;  /* 0x060000008afa7fae */ /* 0x0087e6000a101d4a */
[--C-:B--2---:R-:W-:Y:S03]  /*2770*/  IMAD.X R249, R245, 0x1, R222.reuse, P0 ;  /* 0x00000001f5f97824 */ /* 0x104fe600000e06de */
[-C--:B------:R-:W-:Y:S01]  /*2780*/  IADD3 R142, P4, R242, R224.reuse, RZ ;  /* 0x000000e0f28e7210 */ /* 0x080fe20007f9e0ff */
[C---:B------:R-:W-:Y:S01]  /*2790*/  HMMA.16816.F32 R116, R160.reuse, R144, R116 ;  /* 0x00000090a074723c */ /* 0x040fe20000001874 */
[----:B------:R1:W-:Y:S03]  /*27a0*/  LDGSTS.E.BYPASS.LTC128B.128 [R246+0x6000], [R248.64], P3 ;  /* 0x06000000f8f67fae */ /* 0x0003e60009901d4a */
[--C-:B------:R-:W-:Y:S01]  /*27b0*/  IMAD.X R143, R243, 0x1, R222.reuse, P4 ;  /* 0x00000001f38f7824 */ /* 0x100fe200020e06de */
[----:B------:R-:W-:Y:S03]  /*27c0*/  IADD3 R228, P3, R228, 0x40, RZ ;  /* 0x00000040e4e47810 */ /* 0x000fe60007f7e0ff */
[C---:B------:R-:W-:Y:S04]  /*27d0*/  HMMA.16816.F32 R120, R160.reuse, R146, R120 ;  /* 0x00000092a078723c */ /* 0x040fe80000001878 */
[----:B------:R-:W-:Y:S04]  /*27e0*/  IMAD.X R229, RZ, RZ, R229, P3 ;  /* 0x000000ffffe57224 */ /* 0x000fe800018e06e5 */
[C---:B------:R-:W-:Y:S04]  /*27f0*/  HMMA.16816.F32 R124, R160.reuse, R148, R124 ;  /* 0x00000094a07c723c */ /* 0x040fe8000000187c */
[----:B---3--:R-:W-:Y:S02]  /*2800*/  IADD3 R250, P0, R240, R224, RZ ;  /* 0x000000e0f0fa7210 */ /* 0x008fe40007f1e0ff */
[----:B------:R-:W-:Y:S02]  /*2810*/  IADD3 R224, P4, R224, R227, RZ ;  /* 0x000000e3e0e07210 */ /* 0x000fe40007f9e0ff */
[----:B------:R-:W-:Y:S04]  /*2820*/  HMMA.16816.F32 R128, R160, R150, R128 ;  /* 0x00000096a080723c */ /* 0x000fe80000001880 */
[----:B-1----:R-:W-:Y:S02]  /*2830*/  IMAD R248, R226, 0x2000, R205 ;  /* 0x00002000e2f87824 */ /* 0x002fe400078e02cd */
[----:B------:R-:W-:Y:S01]  /*2840*/  IMAD.X R251, R241, 0x1, R222, P0 ;  /* 0x00000001f1fb7824 */ /* 0x000fe200000e06de */
[----:B------:R-:W-:-:S01]  /*2850*/  IADD3 R234, P0, R234, 0x40, RZ ;  /* 0x00000040eaea7810 */ /* 0x000fc20007f1e0ff */
[C---:B------:R-:W-:Y:S01]  /*2860*/  HMMA.16816.F32 R4, R164.reuse, R168, R4 ;  /* 0x000000a8a404723c */ /* 0x040fe20000001804 */
[----:B------:R1:W-:Y:S04]  /*2870*/  LDGSTS.E.BYPASS.LTC128B.128 [R248+0x6000], [R142.64], P2 ;  /* 0x060000008ef87fae */ /* 0x0003e80009101d4a */
[----:B------:R-:W-:Y:S01]  /*2880*/  IADD3 R230, P2, R230, 0x40, RZ ;  /* 0x00000040e6e67810 */ /* 0x000fe20007f5e0ff */
[----:B------:R-:W-:Y:S02]  /*2890*/  IMAD.X R222, R222, 0x1, R225, P4 ;  /* 0x00000001dede7824 */ /* 0x000fe400020e06e1 */
[C---:B------:R-:W-:Y:S01]  /*28a0*/  HMMA.16816.F32 R8, R164.reuse, R170, R8 ;  /* 0x000000aaa408723c */ /* 0x040fe20000001808 */
[----:B------:R2:W-:Y:S03]  /*28b0*/  LDGSTS.E.BYPASS.LTC128B.128 [R247+0x6000], [R250.64], P1 ;  /* 0x06000000faf77fae */ /* 0x0005e60008901d4a */
[----:B------:R-:W-:Y:S01]  /*28c0*/  IADD3 R232, P1, R232, 0x40, RZ ;  /* 0x00000040e8e87810 */ /* 0x000fe20007f3e0ff */
[----:B------:R-:W-:Y:S02]  /*28d0*/  IMAD.X R231, RZ, RZ, R231, P2 ;  /* 0x000000ffffe77224 */ /* 0x000fe400010e06e7 */
[----:B------:R-:W-:Y:S01]  /*28e0*/  IMAD.X R235, RZ, RZ, R235, P0 ;  /* 0x000000ffffeb7224 */ /* 0x000fe200000e06eb */
[C---:B------:R-:W-:Y:S01]  /*28f0*/  HMMA.16816.F32 R12, R164.reuse, R172, R12 ;  /* 0x000000aca40c723c */ /* 0x040fe2000000180c */
[----:B------:R-:W0:Y:S03]  /*2900*/  LDGDEPBAR ;  /* 0x00000000000079af */ /* 0x000e260000000000 */
[----:B------:R-:W-:Y:S04]  /*2910*/  IMAD.X R233, RZ, RZ, R233, P1 ;  /* 0x000000ffffe97224 */ /* 0x000fe800008e06e9 */
[C---:B------:R-:W-:Y:S08]  /*2920*/  HMMA.16816.F32 R16, R164.reuse, R174, R16 ;  /* 0x000000aea410723c */ /* 0x040ff00000001810 */
[C---:B------:R-:W-:Y:S08]  /*2930*/  HMMA.16816.F32 R20, R164.reuse, R176, R20 ;  /* 0x000000b0a414723c */ /* 0x040ff00000001814 */
[C---:B------:R-:W-:Y:S01]  /*2940*/  HMMA.16816.F32 R24, R164.reuse, R178, R24 ;  /* 0x000000b2a418723c */ /* 0x040fe20000001818 */
[----:B------:R-:W-:Y:S04]  /*2950*/  DEPBAR.LE SB0, 0x4 ;  /* 0x000081000000791a */ /* 0x000fe80000000000 */
[----:B------:R-:W-:Y:S03]  /*2960*/  BAR.SYNC.DEFER_BLOCKING 0x0 ;  /* 0x0000000000007b1d */ /* 0x000fe60000010000 */
[C---:B------:R-:W-:Y:S08]  /*2970*/  HMMA.16816.F32 R28, R164.reuse, R180, R28 ;  /* 0x000000b4a41c723c */ /* 0x040ff0000000181c */
[----:B------:R-:W-:Y:S08]  /*2980*/  HMMA.16816.F32 R32, R164, R182, R32 ;  /* 0x000000b6a420723c */ /* 0x000ff00000001820 */
[C---:B------:R-:W-:Y:S08]  /*2990*/  HMMA.16816.F32 R36, R184.reuse, R168, R36 ;  /* 0x000000a8b824723c */ /* 0x040ff00000001824 */
[C---:B------:R-:W-:Y:S08]  /*29a0*/  HMMA.16816.F32 R40, R184.reuse, R170, R40 ;  /* 0x000000aab828723c */ /* 0x040ff00000001828 */
[C---:B------:R-:W-:Y:S08]  /*29b0*/  HMMA.16816.F32 R44, R184.reuse, R172, R44 ;  /* 0x000000acb82c723c */ /* 0x040ff0000000182c */
[C---:B------:R-:W-:Y:S08]  /*29c0*/  HMMA.16816.F32 R48, R184.reuse, R174, R48 ;  /* 0x000000aeb830723c */ /* 0x040ff00000001830 */
[C---:B------:R-:W-:Y:S08]  /*29d0*/  HMMA.16816.F32 R52, R184.reuse, R176, R52 ;  /* 0x000000b0b834723c */ /* 0x040ff00000001834 */
[C---:B------:R-:W-:Y:S08]  /*29e0*/  HMMA.16816.F32 R56, R184.reuse, R178, R56 ;  /* 0x000000b2b838723c */ /* 0x040ff00000001838 */
[C---:B------:R-:W-:Y:S08]  /*29f0*/  HMMA.16816.F32 R60, R184.reuse, R180, R60 ;  /* 0x000000b4b83c723c */ /* 0x040ff0000000183c */
[----:B------:R-:W-:Y:S01]  /*2a00*/  HMMA.16816.F32 R64, R184, R182, R64 ;  /* 0x000000b6b840723c */ /* 0x000fe20000001840 */
[----:B------:R2:W3:Y:S07]  /*2a10*/  LDSM.16.M88.4 R132, [R203+UR4] ;  /* 0x00000004cb84783b */ /* 0x0004ee0008000200 */
[C---:B------:R-:W-:Y:S01]  /*2a20*/  HMMA.16816.F32 R68, R188.reuse, R168, R68 ;  /* 0x000000a8bc44723c */ /* 0x040fe20000001844 */
[----:B------:R2:W3:Y:S07]  /*2a30*/  LDSM.16.M88.4 R152, [R203+UR4+0x800] ;  /* 0x00080004cb98783b */ /* 0x0004ee0008000200 */
[C---:B------:R-:W-:Y:S01]  /*2a40*/  HMMA.16816.F32 R72, R188.reuse, R170, R72 ;  /* 0x000000aabc48723c */ /* 0x040fe20000001848 */
[----:B------:R2:W3:Y:S07]  /*2a50*/  LDSM.16.M88.4 R156, [R203+UR4+0x1000] ;  /* 0x00100004cb9c783b */ /* 0x0004ee0008000200 */
[C---:B------:R-:W-:Y:S01]  /*2a60*/  HMMA.16816.F32 R76, R188.reuse, R172, R76 ;  /* 0x000000acbc4c723c */ /* 0x040fe2000000184c */
[----:B------:R2:W3:Y:S07]  /*2a70*/  LDSM.16.M88.4 R160, [R203+UR4+0x1800] ;  /* 0x00180004cba0783b */ /* 0x0004ee0008000200 */
[C---:B------:R-:W-:Y:S01]  /*2a80*/  HMMA.16816.F32 R80, R188.reuse, R174, R80 ;  /* 0x000000aebc50723c */ /* 0x040fe20000001850 */
[----:B------:R2:W3:Y:S07]  /*2a90*/  LDSM.16.MT88.4 R136, [R197+UR4+0x6000] ;  /* 0x00600004c588783b */ /* 0x0004ee0008004200 */
[C---:B------:R-:W-:Y:S01]  /*2aa0*/  HMMA.16816.F32 R84, R188.reuse, R176, R84 ;  /* 0x000000b0bc54723c */ /* 0x040fe20000001854 */
[----:B-1----:R2:W3:Y:S07]  /*2ab0*/  LDSM.16.MT88.4 R140, [R196+UR4+0x6000] ;  /* 0x00600004c48c783b */ /* 0x0024ee0008004200 */
[C---:B------:R-:W-:Y:S01]  /*2ac0*/  HMMA.16816.F32 R88, R188.reuse, R178, R88 ;  /* 0x000000b2bc58723c */ /* 0x040fe20000001858 */
[----:B------:R2:W3:Y:S07]  /*2ad0*/  LDSM.16.MT88.4 R144, [R3+UR4+0x6000] ;  /* 0x006000040390783b */ /* 0x0004ee0008004200 */
[C---:B------:R-:W-:Y:S01]  /*2ae0*/  HMMA.16816.F32 R92, R188.reuse, R180, R92 ;  /* 0x000000b4bc5c723c */ /* 0x040fe2000000185c */
[----:B------:R2:W3:Y:S07]  /*2af0*/  LDSM.16.MT88.4 R148, [R2+UR4+0x6000] ;  /* 0x006000040294783b */ /* 0x0004ee0008004200 */
        /* <DEDUP_REMOVED lines=9> */
[----:B------:R-:W-:-:S10]  /*2b90*/  @!P5 BRA `(.L_x_1) ;  /* 0xfffff6500000d947 */ /* 0x000fd4000383ffff */
[----:B------:R-:W-:Y:S02]  /*2ba0*/  F2FP.PACK_AB R64, R65, R64 ;  /* 0x000000404140723e */ /* 0x000fe400000000ff */
[----:B------:R-:W-:-:S02]  /*2bb0*/  F2FP.PACK_AB R62, R63, R62 ;  /* 0x0000003e3f3e723e */ /* 0x000fc400000000ff */
[----:B------:R-:W-:Y:S02]  /*2bc0*/  F2FP.PACK_AB R60, R61, R60 ;  /* 0x0000003c3d3c723e */ /* 0x000fe400000000ff */
[----:B------:R-:W-:Y:S02]  /*2bd0*/  F2FP.PACK_AB R58, R59, R58 ;  /* 0x0000003a3b3a723e */ /* 0x000fe400000000ff */
[----:B------:R-:W-:Y:S02]  /*2be0*/  F2FP.PACK_AB R56, R57, R56 ;  /* 0x000000383938723e */ /* 0x000fe400000000ff */
[----:B------:R-:W-:Y:S02]  /*2bf0*/  F2FP.PACK_AB R54, R55, R54 ;  /* 0x000000363736723e */ /* 0x000fe400000000ff */
        /* <DEDUP_REMOVED lines=58> */
.L_x_0:
[----:B------:R-:W-:-:S04]  /*2fa0*/  DEPBAR.LE SB0, 0x0 ;  /* 0x000080000000791a */ /* 0x000fc80000000000 */
[----:B-12---:R-:W-:Y:S01]  /*2fb0*/  SHF.L.U32 R3, R201, 0x1, RZ ;  /* 0x00000001c9037819 */ /* 0x006fe200000006ff */
[----:B------:R-:W-:Y:S01]  /*2fc0*/  IMAD.SHL.U32 R223, R223, 0x2, RZ ;  /* 0x00000002dfdf7824 */ /* 0x000fe200078e00ff */
[----:B------:R-:W-:Y:S02]  /*2fd0*/  LOP3.LUT R220, R220, 0x17, RZ, 0xc0, !PT ;  /* 0x00000017dcdc7812 */ /* 0x000fe400078ec0ff */
[----:B------:R-:W-:Y:S02]  /*2fe0*/  LOP3.LUT R3, R3, 0x6, RZ, 0xc0, !PT ;  /* 0x0000000603037812 */ /* 0x000fe400078ec0ff */
[----:B------:R-:W-:Y:S02]  /*2ff0*/  LOP3.LUT R223, R218, 0x6, R223, 0xf8, !PT ;  /* 0x00000006dadf7812 */ /* 0x000fe400078ef8df */
[----:B------:R-:W-:Y:S02]  /*3000*/  LEA R3, R202, R3, 0x3 ;  /* 0x00000003ca037211 */ /* 0x000fe400078e18ff */
[----:B------:R-:W-:Y:S01]  /*3010*/  LOP3.LUT R216, R200, R216, R221, 0xfe, !PT ;  /* 0x000000d8c8d87212 */ /* 0x000fe200078efedd */
[----:B------:R-:W-:Y:S01]  /*3020*/  IMAD R223, R223, 0x88, R212 ;  /* 0x00000088dfdf7824 */ /* 0x000fe200078e02d4 */
[----:B------:R-:W-:Y:S01]  /*3030*/  BAR.SYNC.DEFER_BLOCKING 0x0 ;  /* 0x0000000000007b1d */ /* 0x000fe20000010000 */
[----:B------:R-:W-:Y:S01]  /*3040*/  IMAD R3, R220, 0x88, R3 ;  /* 0x00000088dc037824 */ /* 0x000fe200078e0203 */
[----:B------:R-:W-:-:S02]  /*3050*/  ISETP.GE.AND P6, PT, R198, c[0x0][0x17c], PT ;  /* 0x00005f00c6007a0c */ /* 0x000fc40003fc6270 */
[C---:B------:R-:W-:Y:S01]  /*3060*/  LOP3.LUT R2, R216.reuse, 0x20, RZ, 0xfc, !PT ;  /* 0x00000020d8027812 */ /* 0x040fe200078efcff */
[----:B------:R-:W-:Y:S01]  /*3070*/  IMAD.SHL.U32 R3, R3, 0x2, RZ ;  /* 0x0000000203037824 */ /* 0x000fe200078e00ff */
[----:B------:R-:W-:Y:S02]  /*3080*/  LOP3.LUT R4, R216, 0x28, RZ, 0xfc, !PT ;  /* 0x00000028d8047812 */ /* 0x000fe400078efcff */
[----:B------:R-:W-:Y:S02]  /*3090*/  ISETP.LT.AND P4, PT, R2, c[0x0][0x178], !P6 ;  /* 0x00005e0002007a0c */ /* 0x000fe40007781270 */
[----:B------:R-:W-:Y:S02]  /*30a0*/  SHF.L.U32 R2, R223, 0x1, RZ ;  /* 0x00000001df027819 */ /* 0x000fe400000006ff */
[----:B------:R-:W-:Y:S02]  /*30b0*/  ISETP.LT.AND P3, PT, R4, c[0x0][0x178], !P6 ;  /* 0x00005e0004007a0c */ /* 0x000fe40007761270 */
[----:B------:R-:W-:-:S02]  /*30c0*/  LOP3.LUT R215, R200, R215, RZ, 0xfc, !PT ;  /* 0x000000d7c8d77212 */ /* 0x000fc400078efcff */
[C---:B------:R-:W-:Y:S02]  /*30d0*/  LOP3.LUT R217, R200.reuse, R217, RZ, 0xfc, !PT ;  /* 0x000000d9c8d97212 */ /* 0x040fe400078efcff */
[----:B------:R-:W-:Y:S02]  /*30e0*/  LOP3.LUT R200, R200, R219, RZ, 0xfc, !PT ;  /* 0x000000dbc8c87212 */ /* 0x000fe400078efcff */
[----:B------:R-:W-:Y:S02]  /*30f0*/  ISETP.LT.AND P0, PT, R216, c[0x0][0x178], !P6 ;  /* 0x00005e00d8007a0c */ /* 0x000fe40007701270 */
[C---:B------:R-:W-:Y:S01]  /*3100*/  ISETP.LT.AND P1, PT, R200.reuse, c[0x0][0x178], !P6 ;  /* 0x00005e00c8007a0c */ /* 0x040fe20007721270 */
[----:B------:R-:W-:Y:S01]  /*3110*/  IMAD R200, R200, c[0x0][0x18c], RZ ;  /* 0x00006300c8c87a24 */ /* 0x000fe200078e02ff */
[----:B------:R-:W-:Y:S01]  /*3120*/  STS [R3], R13 ;  /* 0x0000000d03007388 */ /* 0x000fe20000000800 */
[----:B------:R-:W-:-:S03]  /*3130*/  ISETP.LT.AND P5, PT, R215, c[0x0][0x178], !P6 ;  /* 0x00005e00d7007a0c */ /* 0x000fc600077a1270 */
[----:B------:R-:W-:Y:S04]  /*3140*/  STS [R3+0x880], R11 ;  /* 0x0008800b03007388 */ /* 0x000fe80000000800 */
        /* <DEDUP_REMOVED lines=14> */
[----:B------:R-:W-:Y:S06]  /*3230*/  BAR.SYNC.DEFER_BLOCKING 0x0 ;  /* 0x0000000000007b1d */ /* 0x000fec0000010000 */
[----:B------:R-:W1:Y:S04]  /*3240*/  LDS.128 R48, [R2] ;  /* 0x0000000002307984 */ /* 0x000e680000000c00 */
[----:B------:R-:W2:Y:S04]  /*3250*/  LDS.128 R44, [R2+0x880] ;  /* 0x00088000022c7984 */ /* 0x000ea80000000c00 */
[----:B------:R-:W4:Y:S04]  /*3260*/  LDS.128 R40, [R2+0x1100] ;  /* 0x0011000002287984 */ /* 0x000f280000000c00 */
[----:B------:R-:W3:Y:S04]  /*3270*/  LDS.128 R36, [R2+0x1980] ;  /* 0x0019800002247984 */ /* 0x000ee80000000c00 */
[----:B------:R-:W-:Y:S06]  /*3280*/  BAR.SYNC.DEFER_BLOCKING 0x0 ;  /* 0x0000000000007b1d */ /* 0x000fec0000010000 */
[----:B------:R-:W-:Y:S04]  /*3290*/  STS [R3], R65 ;  /* 0x0000004103007388 */ /* 0x000fe80000000800 */
[----:B------:R-:W-:Y:S04]  /*32a0*/  STS [R3+0x880], R63 ;  /* 0x0008803f03007388 */ /* 0x000fe80000000800 */
[----:B------:R-:W-:Y:S04]  /*32b0*/  STS [R3+0x20], R61 ;  /* 0x0000203d03007388 */ /* 0x000fe80000000800 */
[----:B------:R-:W-:Y:S04]  /*32c0*/  STS [R3+0x8a0], R59 ;  /* 0x0008a03b03007388 */ /* 0x000fe80000000800 */
[----:B------:R-:W-:Y:S04]  /*32d0*/  STS [R3+0x40], R57 ;  /* 0x0000403903007388 */ /* 0x000fe80000000800 */
[----:B------:R-:W-:Y:S04]  /*32e0*/  STS [R3+0x8c0], R55 ;  /* 0x0008c03703007388 */ /* 0x000fe80000000800 */
[----:B------:R-:W-:Y:S04]  /*32f0*/  STS [R3+0x60], R53 ;  /* 0x0000603503007388 */ /* 0x000fe80000000800 */
[----:B------:R1:W-:Y:S04]  /*3300*/  STS [R3+0x8e0], R0 ;  /* 0x0008e00003007388 */ /* 0x0003e80000000800 */
[----:B------:R2:W-:Y:S04]  /*3310*/  STS [R3+0x80], R52 ;  /* 0x0000803403007388 */ /* 0x0005e80000000800 */
[----:B------:R3:W-:Y:S04]  /*3320*/  STS [R3+0x900], R54 ;  /* 0x0009003603007388 */ /* 0x0007e80000000800 */
[----:B------:R4:W-:Y:S04]  /*3330*/  STS [R3+0xa0], R56 ;  /* 0x0000a03803007388 */ /* 0x0009e80000000800 */
[----:B------:R4:W-:Y:S04]  /*3340*/  STS [R3+0x920], R58 ;  /* 0x0009203a03007388 */ /* 0x0009e80000000800 */
[----:B------:R-:W-:Y:S04]  /*3350*/  STS [R3+0xc0], R60 ;  /* 0x0000c03c03007388 */ /* 0x000fe80000000800 */
[----:B------:R-:W-:Y:S01]  /*3360*/  STS [R3+0x940], R62 ;  /* 0x0009403e03007388 */ /* 0x000fe20000000800 */
[----:B-1----:R-:W-:-:S03]  /*3370*/  IMAD R0, R216, c[0x0][0x18c], RZ ;  /* 0x00006300d8007a24 */ /* 0x002fc600078e02ff */
[----:B------:R-:W-:Y:S01]  /*3380*/  STS [R3+0xe0], R64 ;  /* 0x0000e04003007388 */ /* 0x000fe20000000800 */
[----:B--2---:R-:W-:-:S03]  /*3390*/  IMAD.WIDE R52, R0, R199, c[0x0][0x170] ;  /* 0x00005c0000347625 */ /* 0x004fc600078e02c7 */
[----:B------:R-:W-:Y:S01]  /*33a0*/  STS [R3+0x960], R66 ;  /* 0x0009604203007388 */ /* 0x000fe20000000800 */
[----:B---3--:R-:W-:-:S03]  /*33b0*/  IMAD R54, R217, c[0x0][0x18c], RZ ;  /* 0x00006300d9367a24 */ /* 0x008fc600078e02ff */
[----:B------:R-:W-:Y:S01]  /*33c0*/  BAR.SYNC.DEFER_BLOCKING 0x0 ;  /* 0x0000000000007b1d */ /* 0x000fe20000010000 */
[----:B----4-:R-:W-:Y:S01]  /*33d0*/  IMAD.WIDE R56, R198, 0x2, R52 ;  /* 0x00000002c6387825 */ /* 0x010fe200078e0234 */
[----:B------:R-:W-:-:S03]  /*33e0*/  LOP3.LUT R53, R216, 0x30, RZ, 0xfc, !PT ;  /* 0x00000030d8357812 */ /* 0x000fc600078efcff */
[----:B------:R-:W-:Y:S01]  /*33f0*/  IMAD.WIDE R58, R200, R199, c[0x0][0x170] ;  /* 0x00005c00c83a7625 */ /* 0x000fe200078e02c7 */
[----:B------:R-:W-:-:S03]  /*3400*/  ISETP.LT.AND P2, PT, R53, c[0x0][0x178], !P6 ;  /* 0x00005e0035007a0c */ /* 0x000fc60007741270 */
[----:B------:R-:W-:Y:S02]  /*3410*/  IMAD R52, R215, c[0x0][0x18c], RZ ;  /* 0x00006300d7347a24 */ /* 0x000fe400078e02ff */
[----:B------:R-:W-:-:S04]  /*3420*/  IMAD.WIDE R58, R198, 0x2, R58 ;  /* 0x00000002c63a7825 */ /* 0x000fc800078e023a */
[----:B------:R-:W-:-:S04]  /*3430*/  IMAD.WIDE R54, R54, R199, c[0x0][0x170] ;  /* 0x00005c0036367625 */ /* 0x000fc800078e02c7 */
[----:B------:R-:W-:-:S04]  /*3440*/  IMAD.WIDE R52, R52, R199, c[0x0][0x170] ;  /* 0x00005c0034347625 */ /* 0x000fc800078e02c7 */
[C---:B------:R-:W-:Y:S01]  /*3450*/  IMAD.WIDE R54, R198.reuse, 0x2, R54 ;  /* 0x00000002c6367825 */ /* 0x040fe200078e0236 */
[----:B------:R-:W1:Y:S03]  /*3460*/  LDS.128 R32, [R2] ;  /* 0x0000000002207984 */ /* 0x000e660000000c00 */
[----:B------:R-:W-:Y:S01]  /*3470*/  IMAD.WIDE R52, R198, 0x2, R52 ;  /* 0x00000002c6347825 */ /* 0x000fe200078e0234 */
[----:B------:R-:W2:Y:S04]  /*3480*/  LDS.128 R28, [R2+0x880] ;  /* 0x00088000021c7984 */ /* 0x000ea80000000c00 */
[----:B------:R-:W3:Y:S04]  /*3490*/  LDS.128 R24, [R2+0x1100] ;  /* 0x0011000002187984 */ /* 0x000ee80000000c00 */
[----:B------:R-:W4:Y:S04]  /*34a0*/  LDS.128 R20, [R2+0x1980] ;  /* 0x0019800002147984 */ /* 0x000f280000000c00 */
        /* <DEDUP_REMOVED lines=19> */
[----:B------:R-:W1:Y:S04]  /*35e0*/  LDS.128 R12, [R2+0x880] ;  /* 0x00088000020c7984 */ /* 0x000e680000000c00 */
[----:B------:R-:W1:Y:S04]  /*35f0*/  LDS.128 R8, [R2+0x1100] ;  /* 0x0011000002087984 */ /* 0x000e680000000c00 */
[----:B------:R-:W1:Y:S04]  /*3600*/  LDS.128 R4, [R2+0x1980] ;  /* 0x0019800002047984 */ /* 0x000e680000000c00 */
        /* <DEDUP_REMOVED lines=16> */
[----:B------:R1:W-:Y:S04]  /*3710*/  STS [R3+0x960], R130 ;  /* 0x0009608203007388 */ /* 0x0003e80000000800 */
[----:B------:R-:W-:Y:S01]  /*3720*/  BAR.SYNC.DEFER_BLOCKING 0x0 ;  /* 0x0000000000007b1d */ /* 0x000fe20000010000 */
[----:B-1----:R-:W-:-:S05]  /*3730*/  IMAD.MOV.U32 R3, RZ, RZ, c[0x0][0x18c] ;  /* 0x00006300ff037624 */ /* 0x002fca00078e00ff */
[----:B------:R1:W-:Y:S01]  /*3740*/  @P0 STG.E.128 [R56.64], R48 ;  /* 0x0000003038000986 */ /* 0x0003e2000c101d0a */
[----:B------:R-:W-:Y:S02]  /*3750*/  ISETP.LT.AND P0, PT, R217, c[0x0][0x178], !P6 ;  /* 0x00005e00d9007a0c */ /* 0x000fe40007701270 */
[----:B------:R-:W-:Y:S01]  /*3760*/  LEA R0, R3, R0, 0x5 ;  /* 0x0000000003007211 */ /* 0x000fe200078e28ff */
[----:B------:R2:W-:Y:S10]  /*3770*/  @P1 STG.E.128 [R58.64], R44 ;  /* 0x0000002c3a001986 */ /* 0x0005f4000c101d0a */
[----:B------:R3:W-:Y:S04]  /*3780*/  @P0 STG.E.128 [R54.64], R40 ;  /* 0x0000002836000986 */ /* 0x0007e8000c101d0a */
[----:B------:R4:W-:Y:S04]  /*3790*/  @P5 STG.E.128 [R52.64], R36 ;  /* 0x0000002434005986 */ /* 0x0009e8000c101d0a */
[----:B------:R-:W-:Y:S04]  /*37a0*/  LDS.128 R40, [R2+0x880] ;  /* 0x0008800002287984 */ /* 0x000fe80000000c00 */
[----:B------:R-:W-:Y:S01]  /*37b0*/  LDS.128 R36, [R2+0x1100] ;  /* 0x0011000002247984 */ /* 0x000fe20000000c00 */
[----:B-1----:R-:W-:Y:S01]  /*37c0*/  IMAD.WIDE R50, R0, R199, c[0x0][0x170] ;  /* 0x00005c0000327625 */ /* 0x002fe200078e02c7 */
[----:B------:R-:W-:-:S02]  /*37d0*/  LOP3.LUT R48, R216, 0x38, RZ, 0xfc, !PT ;  /* 0x00000038d8307812 */ /* 0x000fc400078efcff */
[----:B------:R-:W-:Y:S01]  /*37e0*/  LOP3.LUT R49, R216, 0x40, RZ, 0xfc, !PT ;  /* 0x00000040d8317812 */ /* 0x000fe200078efcff */
[C---:B--2---:R-:W-:Y:S01]  /*37f0*/  IMAD R44, R3.reuse, 0x8, R0 ;  /* 0x00000008032c7824 */ /* 0x044fe200078e0200 */
[----:B------:R-:W-:Y:S01]  /*3800*/  ISETP.LT.AND P1, PT, R48, c[0x0][0x178], !P6 ;  /* 0x00005e0030007a0c */ /* 0x000fe20007721270 */
[----:B------:R-:W-:Y:S01]  /*3810*/  IMAD.WIDE R56, R198, 0x2, R50 ;  /* 0x00000002c6387825 */ /* 0x000fe200078e0232 */
[----:B------:R-:W-:Y:S02]  /*3820*/  LOP3.LUT R45, R216, 0x48, RZ, 0xfc, !PT ;  /* 0x00000048d82d7812 */ /* 0x000fe400078efcff */
[----:B------:R-:W-:Y:S01]  /*3830*/  LEA R0, R3, R44, 0x3 ;  /* 0x0000002c03007211 */ /* 0x000fe200078e18ff */
[-C--:B------:R-:W-:Y:S01]  /*3840*/  IMAD.WIDE R50, R44, R199.reuse, c[0x0][0x170] ;  /* 0x00005c002c327625 */ /* 0x080fe200078e02c7 */
[----:B------:R-:W-:Y:S01]  /*3850*/  LOP3.LUT R46, R216, 0x50, RZ, 0xfc, !PT ;  /* 0x00000050d82e7812 */ /* 0x000fe200078efcff */
[----:B------:R1:W-:Y:S01]  /*3860*/  @P4 STG.E.128 [R56.64], R32 ;  /* 0x0000002038004986 */ /* 0x0003e2000c101d0a */
[----:B------:R-:W-:Y:S01]  /*3870*/  ISETP.LT.AND P5, PT, R45, c[0x0][0x178], !P6 ;  /* 0x00005e002d007a0c */ /* 0x000fe200077a1270 */
[----:B------:R-:W-:Y:S01]  /*3880*/  IMAD R48, R3, 0x8, R0 ;  /* 0x0000000803307824 */ /* 0x000fe200078e0200 */
[----:B------:R-:W-:Y:S01]  /*3890*/  ISETP.LT.AND P4, PT, R46, c[0x0][0x178], !P6 ;  /* 0x00005e002e007a0c */ /* 0x000fe20007781270 */
[----:B---3--:R-:W-:Y:S01]  /*38a0*/  IMAD.WIDE R54, R0, R199, c[0x0][0x170] ;  /* 0x00005c0000367625 */ /* 0x008fe200078e02c7 */
[----:B------:R-:W2:Y:S01]  /*38b0*/  LDS.128 R44, [R2] ;  /* 0x00000000022c7984 */ /* 0x000ea20000000c00 */
[----:B------:R-:W-:-:S02]  /*38c0*/  ISETP.LT.AND P0, PT, R49, c[0x0][0x178], !P6 ;  /* 0x00005e0031007a0c */ /* 0x000fc40007701270 */
[----:B------:R-:W-:Y:S01]  /*38d0*/  LEA R0, R3, R48, 0x3 ;  /* 0x0000003003007211 */ /* 0x000fe200078e18ff */
[----:B------:R-:W-:Y:S01]  /*38e0*/  IMAD.WIDE R50, R198, 0x2, R50 ;  /* 0x00000002c6327825 */ /* 0x000fe200078e0232 */
[----:B------:R-:W-:-:S03]  /*38f0*/  LOP3.LUT R49, R216, 0x58, RZ, 0xfc, !PT ;  /* 0x00000058d8317812 */ /* 0x000fc600078efcff */
[-C--:B----4-:R-:W-:Y:S01]  /*3900*/  IMAD.WIDE R52, R48, R199.reuse, c[0x0][0x170] ;  /* 0x00005c0030347625 */ /* 0x090fe200078e02c7 */
[----:B------:R3:W-:Y:S01]  /*3910*/  @P3 STG.E.128 [R50.64], R28 ;  /* 0x0000001c32003986 */ /* 0x0007e2000c101d0a */
[----:B------:R-:W-:Y:S02]  /*3920*/  ISETP.LT.AND P3, PT, R49, c[0x0][0x178], !P6 ;  /* 0x00005e0031007a0c */ /* 0x000fe40007761270 */
[----:B------:R-:W-:-:S04]  /*3930*/  IMAD.WIDE R48, R0, R199, c[0x0][0x170] ;  /* 0x00005c0000307625 */ /* 0x000fc800078e02c7 */
[----:B------:R-:W-:-:S04]  /*3940*/  IMAD.WIDE R54, R198, 0x2, R54 ;  /* 0x00000002c6367825 */ /* 0x000fc800078e0236 */
[C---:B------:R-:W-:Y:S01]  /*3950*/  IMAD.WIDE R52, R198.reuse, 0x2, R52 ;  /* 0x00000002c6347825 */ /* 0x040fe200078e0234 */
[----:B------:R-:W-:Y:S03]  /*3960*/  @P2 STG.E.128 [R54.64], R24 ;  /* 0x0000001836002986 */ /* 0x000fe6000c101d0a */
[----:B------:R-:W-:Y:S01]  /*3970*/  IMAD.WIDE R48, R198, 0x2, R48 ;  /* 0x00000002c6307825 */ /* 0x000fe200078e0230 */
[----:B------:R4:W-:Y:S03]  /*3980*/  @P1 STG.E.128 [R52.64], R20 ;  /* 0x0000001434001986 */ /* 0x0009e6000c101d0a */
[C---:B-1----:R-:W-:Y:S01]  /*3990*/  IMAD R34, R3.reuse, 0x8, R0 ;  /* 0x0000000803227824 */ /* 0x042fe200078e0200 */
[----:B------:R-:W-:Y:S01]  /*39a0*/  LOP3.LUT R33, R216, 0x60, RZ, 0xfc, !PT ;  /* 0x00000060d8217812 */ /* 0x000fe200078efcff */
[----:B------:R1:W-:Y:S03]  /*39b0*/  @P0 STG.E.128 [R48.64], R16 ;  /* 0x0000001030000986 */ /* 0x0003e6000c101d0a */
[----:B------:R-:W-:-:S02]  /*39c0*/  LEA R32, R3, R34, 0x3 ;  /* 0x0000002203207211 */ /* 0x000fc400078e18ff */
[----:B------:R-:W-:-:S03]  /*39d0*/  ISETP.LT.AND P2, PT, R33, c[0x0][0x178], !P6 ;  /* 0x00005e0021007a0c */ /* 0x000fc60007741270 */
[C---:B------:R-:W-:Y:S02]  /*39e0*/  IMAD R0, R3.reuse, 0x8, R32 ;  /* 0x0000000803007824 */ /* 0x040fe400078e0220 */
[-C--:B------:R-:W-:Y:S01]  /*39f0*/  IMAD.WIDE R32, R32, R199.reuse, c[0x0][0x170] ;  /* 0x00005c0020207625 */ /* 0x080fe200078e02c7 */
[----:B---3--:R-:W-:Y:S02]  /*3a00*/  LOP3.LUT R29, R216, 0x68, RZ, 0xfc, !PT ;  /* 0x00000068d81d7812 */ /* 0x008fe400078efcff */
[C---:B------:R-:W-:Y:S01]  /*3a10*/  LEA R28, R3.reuse, R0, 0x3 ;  /* 0x00000000031c7211 */ /* 0x040fe200078e18ff */
[-C--:B------:R-:W-:Y:S01]  /*3a20*/  IMAD.WIDE R50, R34, R199.reuse, c[0x0][0x170] ;  /* 0x00005c0022327625 */ /* 0x080fe200078e02c7 */
[C---:B------:R-:W-:Y:S02]  /*3a30*/  LOP3.LUT R30, R216.reuse, 0x70, RZ, 0xfc, !PT ;  /* 0x00000070d81e7812 */ /* 0x040fe400078efcff */
[----:B------:R-:W-:Y:S01]  /*3a40*/  LOP3.LUT R216, R216, 0x78, RZ, 0xfc, !PT ;  /* 0x00000078d8d87812 */ /* 0x000fe200078efcff */
[----:B------:R-:W-:Y:S01]  /*3a50*/  IMAD R34, R3, 0x8, R28 ;  /* 0x0000000803227824 */ /* 0x000fe200078e021c */
[----:B------:R-:W-:Y:S01]  /*3a60*/  ISETP.LT.AND P1, PT, R29, c[0x0][0x178], !P6 ;  /* 0x00005e001d007a0c */ /* 0x000fe20007721270 */
[----:B------:R-:W-:Y:S01]  /*3a70*/  IMAD.WIDE R28, R28, R199, c[0x0][0x170] ;  /* 0x00005c001c1c7625 */ /* 0x000fe200078e02c7 */
[----:B------:R-:W-:-:S02]  /*3a80*/  ISETP.LT.AND P0, PT, R30, c[0x0][0x178], !P6 ;  /* 0x00005e001e007a0c */ /* 0x000fc40007701270 */
[----:B------:R-:W-:Y:S01]  /*3a90*/  ISETP.LT.AND P6, PT, R216, c[0x0][0x178], !P6 ;  /* 0x00005e00d8007a0c */ /* 0x000fe200077c1270 */
[----:B------:R-:W-:Y:S01]  /*3aa0*/  IMAD.WIDE R50, R198, 0x2, R50 ;  /* 0x00000002c6327825 */ /* 0x000fe200078e0232 */
[----:B----4-:R-:W-:-:S03]  /*3ab0*/  LEA R20, R3, R34, 0x3 ;  /* 0x0000002203147211 */ /* 0x010fc600078e18ff */
[-C--:B------:R-:W-:Y:S01]  /*3ac0*/  IMAD.WIDE R22, R0, R199.reuse, c[0x0][0x170] ;  /* 0x00005c0000167625 */ /* 0x080fe200078e02c7 */
[----:B------:R1:W-:Y:S03]  /*3ad0*/  @P5 STG.E.128 [R50.64], R12 ;  /* 0x0000000c32005986 */ /* 0x0003e6000c101d0a */
[----:B------:R-:W-:-:S04]  /*3ae0*/  IMAD.WIDE R34, R34, R199, c[0x0][0x170] ;  /* 0x00005c0022227625 */ /* 0x000fc800078e02c7 */
[----:B------:R-:W-:Y:S01]  /*3af0*/  IMAD.WIDE R24, R20, R199, c[0x0][0x170] ;  /* 0x00005c0014187625 */ /* 0x000fe200078e02c7 */
[----:B------:R-:W-:-:S03]  /*3b00*/  LEA R20, R3, R20, 0x3 ;  /* 0x0000001403147211 */ /* 0x000fc600078e18ff */
[----:B------:R-:W-:-:S04]  /*3b10*/  IMAD.WIDE R32, R198, 0x2, R32 ;  /* 0x00000002c6207825 */ /* 0x000fc800078e0220 */
[C---:B------:R-:W-:Y:S01]  /*3b20*/  IMAD.WIDE R22, R198.reuse, 0x2, R22 ;  /* 0x00000002c6167825 */ /* 0x040fe200078e0216 */
[----:B------:R1:W-:Y:S03]  /*3b30*/  @P4 STG.E.128 [R32.64], R8 ;  /* 0x0000000820004986 */ /* 0x0003e6000c101d0a */
[C---:B------:R-:W-:Y:S01]  /*3b40*/  IMAD.WIDE R28, R198.reuse, 0x2, R28 ;  /* 0x00000002c61c7825 */ /* 0x040fe200078e021c */
[----:B------:R1:W-:Y:S03]  /*3b50*/  @P3 STG.E.128 [R22.64], R4 ;  /* 0x0000000416003986 */ /* 0x0003e6000c101d0a */
[C---:B------:R-:W-:Y:S01]  /*3b60*/  IMAD.WIDE R34, R198.reuse, 0x2, R34 ;  /* 0x00000002c6227825 */ /* 0x040fe200078e0222 */
[----:B--2---:R1:W-:Y:S03]  /*3b70*/  @P2 STG.E.128 [R28.64], R44 ;  /* 0x0000002c1c002986 */ /* 0x0043e6000c101d0a */
[----:B------:R-:W-:Y:S01]  /*3b80*/  IMAD.WIDE R24, R198, 0x2, R24 ;  /* 0x00000002c6187825 */ /* 0x000fe200078e0218 */
[----:B------:R1:W-:Y:S03]  /*3b90*/  @P1 STG.E.128 [R34.64], R40 ;  /* 0x0000002822001986 */ /* 0x0003e6000c101d0a */
[----:B------:R-:W-:Y:S01]  /*3ba0*/  IMAD.WIDE R20, R20, R199, c[0x0][0x170] ;  /* 0x00005c0014147625 */ /* 0x000fe200078e02c7 */
[----:B------:R1:W-:Y:S05]  /*3bb0*/  @P0 STG.E.128 [R24.64], R36 ;  /* 0x0000002418000986 */ /* 0x0003ea000c101d0a */
[----:B------:R-:W-:Y:S01]  /*3bc0*/  IMAD.WIDE R198, R198, 0x2, R20 ;  /* 0x00000002c6c67825 */ /* 0x000fe200078e0214 */
[----:B------:R-:W-:Y:S06]  /*3bd0*/  @!P6 EXIT ;  /* 0x000000000000e94d */ /* 0x000fec0003800000 */
[----:B-1----:R-:W1:Y:S04]  /*3be0*/  LDS.128 R4, [R2+0x1980] ;  /* 0x0019800002047984 */ /* 0x002e680000000c00 */
[----:B-1----:R-:W-:Y:S01]  /*3bf0*/  STG.E.128 [R198.64], R4 ;  /* 0x00000004c6007986 */ /* 0x002fe2000c101d0a */
[----:B------:R-:W-:Y:S05]  /*3c00*/  EXIT ;  /* 0x000000000000794d */ /* 0x000fea0003800000 */
.L_x_2:
[----:B------:R-:W-:-:S00]  /*3c10*/  BRA `(.L_x_2) ;  /* 0xfffffff000007947 */ /* 0x000fc0000383ffff */
[----:B------:R-:W-:-:S00]  /*3c20*/  NOP ;  /* 0x0000000000007918 */ /* 0x000fc00000000000 */
        /* <DEDUP_REMOVED lines=13> */
.L_x_3:


//--------------------- .nv.shared.matmul_kernel  --------------------------
	.section	.nv.shared.matmul_kernel,"aw",@nobits
	.sectionflags	@""
	.align	16
